	.target	sm_100a

	.elftype	@"ET_EXEC"


//--------------------- .note.nv.tkinfo           --------------------------
	.section	.note.nv.tkinfo,"",@"SHT_NOTE"
	.sectionflags	@"SHF_NOTE_NV_TKINFO"
	.tkinfo
        /*0018*/ 	.word	0x00000002
        /*0030*/ 	.string	""
        /*0030*/ 	.string	"ptxas"
        /*0030*/ 	.string	"Cuda compilation tools, release 13.0, V13.0.88"
        /*0030*/ 	.string	"Build cuda_13.0.r13.0/compiler.36424714_0"
        /*0030*/ 	.string	"-arch sm_100a -m 64 "



//--------------------- .note.nv.cuinfo           --------------------------
	.section	.note.nv.cuinfo,"",@"SHT_NOTE"
	.sectionflags	@"SHF_NOTE_NV_CUINFO"
        /*0018*/ 	.short	0x0002
        /*001a*/ 	.short	0x0064
        /*001c*/ 	.short	0x0082
	.zero		2


//--------------------- .nv.info                  --------------------------
	.section	.nv.info,"",@"SHT_CUDA_INFO"
	.align	4


	//----- nvinfo : EIATTR_REGCOUNT
	.align		4
        /*0000*/ 	.byte	0x04, 0x2f
        /*0002*/ 	.short	(.L_20 - .L_19)
	.align		4
.L_19:
        /*0004*/ 	.word	index@(_ZN7cutlass13device_kernelINS_4gemm6kernel13GemmUniversalIN4cute5tupleIJiiiiEEENS1_10collective13CollectiveMmaINS1_35MainloopSm100TmaUmmaWarpSpecializedILi11ELi2ELi2ENS5_IJNS4_1CILi2EEESB_NSA_ILi1EEEEEEEENS5_IJNSA_ILi256EEESF_NSA_ILi64EEEEEENS_12float_e4m3_tENS5_IJlSC_lEEESI_SJ_NS4_8TiledMMAINS4_8MMA_AtomIJNS4_10MMA_TraitsINS4_25SM100_MMA_F8F6F4_2x1SM_SSEJSI_SI_fSF_SF_NS4_17integral_constantINS4_4UMMA5MajorELSQ_0EEESR_NSO_INSP_7ScaleInELSS_0EEEST_EEEEEENS4_6LayoutINS5_IJSC_SC_SC_EEENS5_IJNSA_ILi0EEESY_SY_EEEEENS5_IJNS4_10UnderscoreES11_S11_EEEEENS4_28SM100_TMA_2SM_LOAD_MULTICASTENS4_14ComposedLayoutINS4_7SwizzleILi2ELi4ELi3EEENS4_18smem_ptr_flag_bitsILi8EEENSW_INS5_IJNSA_ILi8EEESG_EEENS5_IJSG_SC_EEEEEEEvNS4_8identityENS4_18SM100_TMA_2SM_LOADES1E_vS1F_EENS_8epilogue10collective18CollectiveEpilogueINS1I_23Sm100TmaWarpSpecializedILi4ELi2ELi64ELb0ELb0EEEJNS5_IJNSA_ILi128EEESF_SG_EEENS5_IJNSW_IS1N_SC_EENSW_ISG_SC_EEEEESI_SJ_SI_SJ_NS1I_6fusion15FusionCallbacksIS1M_NS1S_17LinearCombinationISI_fSI_fLNS_15FloatRoundStyleE2EEES1O_S1R_JEEENS4_5SM1004TMEM4LOAD26SM100_TMEM_LOAD_32dp32b64xENS4_13SM90_TMA_LOADES1E_NS4_39AutoVectorizingCopyWithAssumedAlignmentILi128EEENS4_14SM90_TMA_STOREES1E_S24_S24_EEEvvEEEEvNT_6ParamsE)
        /*0008*/ 	.word	0x000000cf


	//----- nvinfo : EIATTR_FRAME_SIZE
	.align		4
.L_20:
        /*000c*/ 	.byte	0x04, 0x11
        /*000e*/ 	.short	(.L_22 - .L_21)
	.align		4
.L_21:
        /*0010*/ 	.word	index@($__internal_2_$__cuda_sm10x_tcgen05_guardrail_trap_unallocated_columns_being_dealloced)
        /*0014*/ 	.word	0x00000000


	//----- nvinfo : EIATTR_FRAME_SIZE
	.align		4
.L_22:
        /*0018*/ 	.byte	0x04, 0x11
        /*001a*/ 	.short	(.L_24 - .L_23)
	.align		4
.L_23:
        /*001c*/ 	.word	index@($__internal_1_$__cuda_sm10x_tcgen05_guardrail_trap_phase_invalid_during_alloc)
        /*0020*/ 	.word	0x00000000


	//----- nvinfo : EIATTR_FRAME_SIZE
	.align		4
.L_24:
        /*0024*/ 	.byte	0x04, 0x11
        /*0026*/ 	.short	(.L_26 - .L_25)
	.align		4
.L_25:
        /*0028*/ 	.word	index@($__internal_0_$__cuda_sm10x_tcgen05_guardrail_trap_col_being_dealloced_not_returned_by_alloc)
        /*002c*/ 	.word	0x00000000


	//----- nvinfo : EIATTR_FRAME_SIZE
	.align		4
.L_26:
        /*0030*/ 	.byte	0x04, 0x11
        /*0032*/ 	.short	(.L_28 - .L_27)
	.align		4
.L_27:
        /*0034*/ 	.word	index@(_ZN7cutlass13device_kernelINS_4gemm6kernel13GemmUniversalIN4cute5tupleIJiiiiEEENS1_10collective13CollectiveMmaINS1_35MainloopSm100TmaUmmaWarpSpecializedILi11ELi2ELi2ENS5_IJNS4_1CILi2EEESB_NSA_ILi1EEEEEEEENS5_IJNSA_ILi256EEESF_NSA_ILi64EEEEEENS_12float_e4m3_tENS5_IJlSC_lEEESI_SJ_NS4_8TiledMMAINS4_8MMA_AtomIJNS4_10MMA_TraitsINS4_25SM100_MMA_F8F6F4_2x1SM_SSEJSI_SI_fSF_SF_NS4_17integral_constantINS4_4UMMA5MajorELSQ_0EEESR_NSO_INSP_7ScaleInELSS_0EEEST_EEEEEENS4_6LayoutINS5_IJSC_SC_SC_EEENS5_IJNSA_ILi0EEESY_SY_EEEEENS5_IJNS4_10UnderscoreES11_S11_EEEEENS4_28SM100_TMA_2SM_LOAD_MULTICASTENS4_14ComposedLayoutINS4_7SwizzleILi2ELi4ELi3EEENS4_18smem_ptr_flag_bitsILi8EEENSW_INS5_IJNSA_ILi8EEESG_EEENS5_IJSG_SC_EEEEEEEvNS4_8identityENS4_18SM100_TMA_2SM_LOADES1E_vS1F_EENS_8epilogue10collective18CollectiveEpilogueINS1I_23Sm100TmaWarpSpecializedILi4ELi2ELi64ELb0ELb0EEEJNS5_IJNSA_ILi128EEESF_SG_EEENS5_IJNSW_IS1N_SC_EENSW_ISG_SC_EEEEESI_SJ_SI_SJ_NS1I_6fusion15FusionCallbacksIS1M_NS1S_17LinearCombinationISI_fSI_fLNS_15FloatRoundStyleE2EEES1O_S1R_JEEENS4_5SM1004TMEM4LOAD26SM100_TMEM_LOAD_32dp32b64xENS4_13SM90_TMA_LOADES1E_NS4_39AutoVectorizingCopyWithAssumedAlignmentILi128EEENS4_14SM90_TMA_STOREES1E_S24_S24_EEEvvEEEEvNT_6ParamsE)
        /*0038*/ 	.word	0x00000000


	//----- nvinfo : EIATTR_MIN_STACK_SIZE
	.align		4
.L_28:
        /*003c*/ 	.byte	0x04, 0x12
        /*003e*/ 	.short	(.L_30 - .L_29)
	.align		4
.L_29:
        /*0040*/ 	.word	index@(_ZN7cutlass13device_kernelINS_4gemm6kernel13GemmUniversalIN4cute5tupleIJiiiiEEENS1_10collective13CollectiveMmaINS1_35MainloopSm100TmaUmmaWarpSpecializedILi11ELi2ELi2ENS5_IJNS4_1CILi2EEESB_NSA_ILi1EEEEEEEENS5_IJNSA_ILi256EEESF_NSA_ILi64EEEEEENS_12float_e4m3_tENS5_IJlSC_lEEESI_SJ_NS4_8TiledMMAINS4_8MMA_AtomIJNS4_10MMA_TraitsINS4_25SM100_MMA_F8F6F4_2x1SM_SSEJSI_SI_fSF_SF_NS4_17integral_constantINS4_4UMMA5MajorELSQ_0EEESR_NSO_INSP_7ScaleInELSS_0EEEST_EEEEEENS4_6LayoutINS5_IJSC_SC_SC_EEENS5_IJNSA_ILi0EEESY_SY_EEEEENS5_IJNS4_10UnderscoreES11_S11_EEEEENS4_28SM100_TMA_2SM_LOAD_MULTICASTENS4_14ComposedLayoutINS4_7SwizzleILi2ELi4ELi3EEENS4_18smem_ptr_flag_bitsILi8EEENSW_INS5_IJNSA_ILi8EEESG_EEENS5_IJSG_SC_EEEEEEEvNS4_8identityENS4_18SM100_TMA_2SM_LOADES1E_vS1F_EENS_8epilogue10collective18CollectiveEpilogueINS1I_23Sm100TmaWarpSpecializedILi4ELi2ELi64ELb0ELb0EEEJNS5_IJNSA_ILi128EEESF_SG_EEENS5_IJNSW_IS1N_SC_EENSW_ISG_SC_EEEEESI_SJ_SI_SJ_NS1I_6fusion15FusionCallbacksIS1M_NS1S_17LinearCombinationISI_fSI_fLNS_15FloatRoundStyleE2EEES1O_S1R_JEEENS4_5SM1004TMEM4LOAD26SM100_TMEM_LOAD_32dp32b64xENS4_13SM90_TMA_LOADES1E_NS4_39AutoVectorizingCopyWithAssumedAlignmentILi128EEENS4_14SM90_TMA_STOREES1E_S24_S24_EEEvvEEEEvNT_6ParamsE)
        /*0044*/ 	.word	0x00000000
.L_30:


//--------------------- .nv.compat                --------------------------
	.section	.nv.compat,"",@"SHT_CUDA_COMPAT_INFO"
	.align	4
        /*0000*/ 	.byte	0x02, 0x09, 0x01, 0x00, 0x02, 0x02, 0x02, 0x00, 0x02, 0x05, 0x05, 0x00, 0x03, 0x07, 0x01, 0x01
        /*0010*/ 	.byte	0x02, 0x03, 0x01, 0x00, 0x02, 0x06, 0x01, 0x00, 0x04, 0x0b, 0x08, 0x00, 0x09, 0x00, 0x00, 0x00
        /*0020*/ 	.byte	0x00, 0x00, 0x00, 0x00


//--------------------- .nv.info._ZN7cutlass13device_kernelINS_4gemm6kernel13GemmUniversalIN4cute5tupleIJiiiiEEENS1_10collective13CollectiveMmaINS1_35MainloopSm100TmaUmmaWarpSpecializedILi11ELi2ELi2ENS5_IJNS4_1CILi2EEESB_NSA_ILi1EEEEEEEENS5_IJNSA_ILi256EEESF_NSA_ILi64EEEEEENS_12float_e4m3_tENS5_IJlSC_lEEESI_SJ_NS4_8TiledMMAINS4_8MMA_AtomIJNS4_10MMA_TraitsINS4_25SM100_MMA_F8F6F4_2x1SM_SSEJSI_SI_fSF_SF_NS4_17integral_constantINS4_4UMMA5MajorELSQ_0EEESR_NSO_INSP_7ScaleInELSS_0EEEST_EEEEEENS4_6LayoutINS5_IJSC_SC_SC_EEENS5_IJNSA_ILi0EEESY_SY_EEEEENS5_IJNS4_10UnderscoreES11_S11_EEEEENS4_28SM100_TMA_2SM_LOAD_MULTICASTENS4_14ComposedLayoutINS4_7SwizzleILi2ELi4ELi3EEENS4_18smem_ptr_flag_bitsILi8EEENSW_INS5_IJNSA_ILi8EEESG_EEENS5_IJSG_SC_EEEEEEEvNS4_8identityENS4_18SM100_TMA_2SM_LOADES1E_vS1F_EENS_8epilogue10collective18CollectiveEpilogueINS1I_23Sm100TmaWarpSpecializedILi4ELi2ELi64ELb0ELb0EEEJNS5_IJNSA_ILi128EEESF_SG_EEENS5_IJNSW_IS1N_SC_EENSW_ISG_SC_EEEEESI_SJ_SI_SJ_NS1I_6fusion15FusionCallbacksIS1M_NS1S_17LinearCombinationISI_fSI_fLNS_15FloatRoundStyleE2EEES1O_S1R_JEEENS4_5SM1004TMEM4LOAD26SM100_TMEM_LOAD_32dp32b64xENS4_13SM90_TMA_LOADES1E_NS4_39AutoVectorizingCopyWithAssumedAlignmentILi128EEENS4_14SM90_TMA_STOREES1E_S24_S24_EEEvvEEEEvNT_6ParamsE --------------------------
	.section	.nv.info._ZN7cutlass13device_kernelINS_4gemm6kernel13GemmUniversalIN4cute5tupleIJiiiiEEENS1_10collective13CollectiveMmaINS1_35MainloopSm100TmaUmmaWarpSpecializedILi11ELi2ELi2ENS5_IJNS4_1CILi2EEESB_NSA_ILi1EEEEEEEENS5_IJNSA_ILi256EEESF_NSA_ILi64EEEEEENS_12float_e4m3_tENS5_IJlSC_lEEESI_SJ_NS4_8TiledMMAINS4_8MMA_AtomIJNS4_10MMA_TraitsINS4_25SM100_MMA_F8F6F4_2x1SM_SSEJSI_SI_fSF_SF_NS4_17integral_constantINS4_4UMMA5MajorELSQ_0EEESR_NSO_INSP_7ScaleInELSS_0EEEST_EEEEEENS4_6LayoutINS5_IJSC_SC_SC_EEENS5_IJNSA_ILi0EEESY_SY_EEEEENS5_IJNS4_10UnderscoreES11_S11_EEEEENS4_28SM100_TMA_2SM_LOAD_MULTICASTENS4_14ComposedLayoutINS4_7SwizzleILi2ELi4ELi3EEENS4_18smem_ptr_flag_bitsILi8EEENSW_INS5_IJNSA_ILi8EEESG_EEENS5_IJSG_SC_EEEEEEEvNS4_8identityENS4_18SM100_TMA_2SM_LOADES1E_vS1F_EENS_8epilogue10collective18CollectiveEpilogueINS1I_23Sm100TmaWarpSpecializedILi4ELi2ELi64ELb0ELb0EEEJNS5_IJNSA_ILi128EEESF_SG_EEENS5_IJNSW_IS1N_SC_EENSW_ISG_SC_EEEEESI_SJ_SI_SJ_NS1I_6fusion15FusionCallbacksIS1M_NS1S_17LinearCombinationISI_fSI_fLNS_15FloatRoundStyleE2EEES1O_S1R_JEEENS4_5SM1004TMEM4LOAD26SM100_TMEM_LOAD_32dp32b64xENS4_13SM90_TMA_LOADES1E_NS4_39AutoVectorizingCopyWithAssumedAlignmentILi128EEENS4_14SM90_TMA_STOREES1E_S24_S24_EEEvvEEEEvNT_6ParamsE,"",@"SHT_CUDA_INFO"
	.sectionflags	@""
	.align	4


	//----- nvinfo : EIATTR_CUDA_API_VERSION
	.align		4
        /*0000*/ 	.byte	0x04, 0x37
        /*0002*/ 	.short	(.L_32 - .L_31)
.L_31:
        /*0004*/ 	.word	0x00000082


	//----- nvinfo : EIATTR_KPARAM_INFO
	.align		4
.L_32:
        /*0008*/ 	.byte	0x04, 0x17
        /*000a*/ 	.short	(.L_34 - .L_33)
.L_33:
        /*000c*/ 	.word	0x00000000
        /*0010*/ 	.short	0x0000
        /*0012*/ 	.short	0x0000
        /*0014*/ 	.byte	0x00, 0xf0, 0x01, 0x20


	//----- nvinfo : EIATTR_AT_ENTRY_FRAGMENTS
	.align		4
.L_34:
        /*0018*/ 	.byte	0x04, 0x4f
        /*001a*/ 	.short	(.L_36 - .L_35)


	//   ....[0]....
.L_35:
        /*001c*/ 	.word	0x00000007


	//----- nvinfo : EIATTR_RESERVED_SMEM_USED
	.align		4
.L_36:
        /*0020*/ 	.byte	0x01, 0x41
	.zero		2


	//----- nvinfo : EIATTR_SPARSE_MMA_MASK
	.align		4
        /*0024*/ 	.byte	0x03, 0x50
        /*0026*/ 	.short	0x0000


	//----- nvinfo : EIATTR_TCGEN05_2CTA_USED
	.align		4
        /*0028*/ 	.byte	0x01, 0x52
	.zero		2


	//----- nvinfo : EIATTR_MAXREG_COUNT
	.align		4
        /*002c*/ 	.byte	0x03, 0x1b
        /*002e*/ 	.short	0x00ff


	//----- nvinfo : EIATTR_NUM_BARRIERS
	.align		4
        /*0030*/ 	.byte	0x02, 0x4c
        /*0032*/ 	.byte	0x07
	.zero		1


	//----- nvinfo : EIATTR_EXTERNS
	.align		4
        /*0034*/ 	.byte	0x04, 0x0f
        /*0036*/ 	.short	(.L_38 - .L_37)


	//   ....[0]....
	.align		4
.L_37:
        /*0038*/ 	.word	index@(__assertfail)


	//----- nvinfo : EIATTR_MERCURY_ISA_VERSION
	.align		4
.L_38:
        /*003c*/ 	.byte	0x03, 0x5f
        /*003e*/ 	.short	0x0101


	//----- nvinfo : EIATTR_INT_WARP_WIDE_INSTR_OFFSETS
	.align		4
        /*0040*/ 	.byte	0x04, 0x31
        /*0042*/ 	.short	(.L_40 - .L_39)


	//   ....[0]....
.L_39:
        /*0044*/ 	.word	0x00000e40


	//   ....[1]....
        /*0048*/ 	.word	0x00000ee0


	//   ....[2]....
        /*004c*/ 	.word	0x000045a0


	//   ....[3]....
        /*0050*/ 	.word	0x000045c0


	//   ....[4]....
        /*0054*/ 	.word	0x000045f0


	//   ....[5]....
        /*0058*/ 	.word	0x00005130


	//   ....[6]....
        /*005c*/ 	.word	0x000051a0


	//   ....[7]....
        /*0060*/ 	.word	0x00005280


	//   ....[8]....
        /*0064*/ 	.word	0x00005300


	//   ....[9]....
        /*0068*/ 	.word	0x00005400


	//   ....[10]....
        /*006c*/ 	.word	0x00005480


	//   ....[11]....
        /*0070*/ 	.word	0x00005570


	//   ....[12]....
        /*0074*/ 	.word	0x00005620


	//----- nvinfo : EIATTR_COOP_GROUP_MASK_REGIDS
	.align		4
.L_40:
        /*0078*/ 	.byte	0x04, 0x29
        /*007a*/ 	.short	(.L_42 - .L_41)


	//   ....[0]....
.L_41:
        /*007c*/ 	.word	0xffffffff


	//   ....[1]....
        /*0080*/ 	.word	0xffffffff


	//   ....[2]....
        /*0084*/ 	.word	0xffffffff


	//   ....[3]....
        /*0088*/ 	.word	0xffffffff


	//   ....[4]....
        /*008c*/ 	.word	0xffffffff


	//   ....[5]....
        /*0090*/ 	.word	0xffffffff


	//   ....[6]....
        /*0094*/ 	.word	0xffffffff


	//   ....[7]....
        /*0098*/ 	.word	0xffffffff


	//   ....[8]....
        /*009c*/ 	.word	0xffffffff


	//   ....[9]....
        /*00a0*/ 	.word	0xffffffff


	//   ....[10]....
        /*00a4*/ 	.word	0xffffffff


	//   ....[11]....
        /*00a8*/ 	.word	0xffffffff


	//   ....[12]....
        /*00ac*/ 	.word	0xffffffff


	//   ....[13]....
        /*00b0*/ 	.word	0xffffffff


	//----- nvinfo : EIATTR_COOP_GROUP_INSTR_OFFSETS
	.align		4
.L_42:
        /*00b4*/ 	.byte	0x04, 0x28
        /*00b6*/ 	.short	(.L_44 - .L_43)


	//   ....[0]....
.L_43:
        /*00b8*/ 	.word	0x000000b0


	//   ....[1]....
        /*00bc*/ 	.word	0x00000520


	//   ....[2]....
        /*00c0*/ 	.word	0x000007f0


	//   ....[3]....
        /*00c4*/ 	.word	0x00000980


	//   ....[4]....
        /*00c8*/ 	.word	0x00000a70


	//   ....[5]....
        /*00cc*/ 	.word	0x00000bd0


	//   ....[6]....
        /*00d0*/ 	.word	0x00000d20


	//   ....[7]....
        /*00d4*/ 	.word	0x00000f60


	//   ....[8]....
        /*00d8*/ 	.word	0x000022d0


	//   ....[9]....
        /*00dc*/ 	.word	0x00003580


	//   ....[10]....
        /*00e0*/ 	.word	0x00003a50


	//   ....[11]....
        /*00e4*/ 	.word	0x00003a80


	//   ....[12]....
        /*00e8*/ 	.word	0x000044a0


	//   ....[13]....
        /*00ec*/ 	.word	0x000046b0


	//----- nvinfo : EIATTR_VRC_CTA_INIT_COUNT
	.align		4
.L_44:
        /*00f0*/ 	.byte	0x02, 0x4a
        /*00f2*/ 	.byte	0x80
	.zero		1


	//----- nvinfo : EIATTR_SYSCALL_OFFSETS
	.align		4
        /*00f4*/ 	.byte	0x04, 0x46
        /*00f6*/ 	.short	(.L_46 - .L_45)


	//   ....[0]....
.L_45:
        /*00f8*/ 	.word	0x000062a0


	//   ....[1]....
        /*00fc*/ 	.word	0x000063e0


	//   ....[2]....
        /*0100*/ 	.word	0x00006c70


	//   ....[3]....
        /*0104*/ 	.word	0x00008290


	//   ....[4]....
        /*0108*/ 	.word	0x00009840


	//   ....[5]....
        /*010c*/ 	.word	0x0000ae10


	//----- nvinfo : EIATTR_MBARRIER_INSTR_OFFSETS
	.align		4
.L_46:
        /*0110*/ 	.byte	0x04, 0x39
        /*0112*/ 	.short	(.L_48 - .L_47)


	//   ....[0]....
.L_47:
        /*0114*/ 	.word	0x00000670
        /*0118*/ 	.word	0x000000ff
        /*011c*/ 	.word	0x00000000
        /*0120*/ 	.short	0x0100
        /*0122*/ 	.byte	0x04
	.zero		1


	//   ....[1]....
        /*0124*/ 	.word	0x00000680
        /*0128*/ 	.word	0x000000ff
        /*012c*/ 	.word	0x00000058
        /*0130*/ 	.short	0x0100
        /*0132*/ 	.byte	0x04
	.zero		1


	//   ....[2]....
        /*0134*/ 	.word	0x00000690
        /*0138*/ 	.word	0x000000ff
        /*013c*/ 	.word	0x00000008
        /*0140*/ 	.short	0x0100
        /*0142*/ 	.byte	0x04
	.zero		1


	//   ....[3]....
        /*0144*/ 	.word	0x000006a0
        /*0148*/ 	.word	0x000000ff
        /*014c*/ 	.word	0x00000060
        /*0150*/ 	.short	0x0100
        /*0152*/ 	.byte	0x04
	.zero		1


	//   ....[4]....
        /*0154*/ 	.word	0x000006b0
        /*0158*/ 	.word	0x000000ff
        /*015c*/ 	.word	0x00000010
        /*0160*/ 	.short	0x0100
        /*0162*/ 	.byte	0x04
	.zero		1


	//   ....[5]....
        /*0164*/ 	.word	0x000006c0
        /*0168*/ 	.word	0x000000ff
        /*016c*/ 	.word	0x00000068
        /*0170*/ 	.short	0x0100
        /*0172*/ 	.byte	0x04
	.zero		1


	//   ....[6]....
        /*0174*/ 	.word	0x000006d0
        /*0178*/ 	.word	0x000000ff
        /*017c*/ 	.word	0x00000018
        /*0180*/ 	.short	0x0100
        /*0182*/ 	.byte	0x04
	.zero		1


	//   ....[7]....
        /*0184*/ 	.word	0x000006e0
        /*0188*/ 	.word	0x000000ff
        /*018c*/ 	.word	0x00000070
        /*0190*/ 	.short	0x0100
        /*0192*/ 	.byte	0x04
	.zero		1


	//   ....[8]....
        /*0194*/ 	.word	0x000006f0
        /*0198*/ 	.word	0x000000ff
        /*019c*/ 	.word	0x00000020
        /*01a0*/ 	.short	0x0100
        /*01a2*/ 	.byte	0x04
	.zero		1


	//   ....[9]....
        /*01a4*/ 	.word	0x00000700
        /*01a8*/ 	.word	0x000000ff
        /*01ac*/ 	.word	0x00000078
        /*01b0*/ 	.short	0x0100
        /*01b2*/ 	.byte	0x04
	.zero		1


	//   ....[10]....
        /*01b4*/ 	.word	0x00000710
        /*01b8*/ 	.word	0x000000ff
        /*01bc*/ 	.word	0x00000028
        /*01c0*/ 	.short	0x0100
        /*01c2*/ 	.byte	0x04
	.zero		1


	//   ....[11]....
        /*01c4*/ 	.word	0x00000720
        /*01c8*/ 	.word	0x000000ff
        /*01cc*/ 	.word	0x00000080
        /*01d0*/ 	.short	0x0100
        /*01d2*/ 	.byte	0x04
	.zero		1


	//   ....[12]....
        /*01d4*/ 	.word	0x00000730
        /*01d8*/ 	.word	0x000000ff
        /*01dc*/ 	.word	0x00000030
        /*01e0*/ 	.short	0x0100
        /*01e2*/ 	.byte	0x04
	.zero		1


	//   ....[13]....
        /*01e4*/ 	.word	0x00000740
        /*01e8*/ 	.word	0x000000ff
        /*01ec*/ 	.word	0x00000088
        /*01f0*/ 	.short	0x0100
        /*01f2*/ 	.byte	0x04
	.zero		1


	//   ....[14]....
        /*01f4*/ 	.word	0x00000750
        /*01f8*/ 	.word	0x000000ff
        /*01fc*/ 	.word	0x00000038
        /*0200*/ 	.short	0x0100
        /*0202*/ 	.byte	0x04
	.zero		1


	//   ....[15]....
        /*0204*/ 	.word	0x00000760
        /*0208*/ 	.word	0x000000ff
        /*020c*/ 	.word	0x00000090
        /*0210*/ 	.short	0x0100
        /*0212*/ 	.byte	0x04
	.zero		1


	//   ....[16]....
        /*0214*/ 	.word	0x00000770
        /*0218*/ 	.word	0x000000ff
        /*021c*/ 	.word	0x00000040
        /*0220*/ 	.short	0x0100
        /*0222*/ 	.byte	0x04
	.zero		1


	//   ....[17]....
        /*0224*/ 	.word	0x00000780
        /*0228*/ 	.word	0x000000ff
        /*022c*/ 	.word	0x00000098
        /*0230*/ 	.short	0x0100
        /*0232*/ 	.byte	0x04
	.zero		1


	//   ....[18]....
        /*0234*/ 	.word	0x00000790
        /*0238*/ 	.word	0x000000ff
        /*023c*/ 	.word	0x00000048
        /*0240*/ 	.short	0x0100
        /*0242*/ 	.byte	0x04
	.zero		1


	//   ....[19]....
        /*0244*/ 	.word	0x000007a0
        /*0248*/ 	.word	0x000000ff
        /*024c*/ 	.word	0x000000a0
        /*0250*/ 	.short	0x0100
        /*0252*/ 	.byte	0x04
	.zero		1


	//   ....[20]....
        /*0254*/ 	.word	0x000007b0
        /*0258*/ 	.word	0x000000ff
        /*025c*/ 	.word	0x00000050
        /*0260*/ 	.short	0x0100
        /*0262*/ 	.byte	0x04
	.zero		1


	//   ....[21]....
        /*0264*/ 	.word	0x000007c0
        /*0268*/ 	.word	0x000000ff
        /*026c*/ 	.word	0x000000a8
        /*0270*/ 	.short	0x0100
        /*0272*/ 	.byte	0x04
	.zero		1


	//   ....[22]....
        /*0274*/ 	.word	0x000008f0
        /*0278*/ 	.word	0x000000ff
        /*027c*/ 	.word	0x000000b0
        /*0280*/ 	.short	0x0100
        /*0282*/ 	.byte	0x04
	.zero		1


	//   ....[23]....
        /*0284*/ 	.word	0x00000900
        /*0288*/ 	.word	0x000000ff
        /*028c*/ 	.word	0x000000d0
        /*0290*/ 	.short	0x0100
        /*0292*/ 	.byte	0x04
	.zero		1


	//   ....[24]....
        /*0294*/ 	.word	0x00000910
        /*0298*/ 	.word	0x000000ff
        /*029c*/ 	.word	0x000000b8
        /*02a0*/ 	.short	0x0100
        /*02a2*/ 	.byte	0x04
	.zero		1


	//   ....[25]....
        /*02a4*/ 	.word	0x00000920
        /*02a8*/ 	.word	0x000000ff
        /*02ac*/ 	.word	0x000000d8
        /*02b0*/ 	.short	0x0100
        /*02b2*/ 	.byte	0x04
	.zero		1


	//   ....[26]....
        /*02b4*/ 	.word	0x00000930
        /*02b8*/ 	.word	0x000000ff
        /*02bc*/ 	.word	0x000000c0
        /*02c0*/ 	.short	0x0100
        /*02c2*/ 	.byte	0x04
	.zero		1


	//   ....[27]....
        /*02c4*/ 	.word	0x00000940
        /*02c8*/ 	.word	0x000000ff
        /*02cc*/ 	.word	0x000000e0
        /*02d0*/ 	.short	0x0100
        /*02d2*/ 	.byte	0x04
	.zero		1


	//   ....[28]....
        /*02d4*/ 	.word	0x00000950
        /*02d8*/ 	.word	0x000000ff
        /*02dc*/ 	.word	0x000000c8
        /*02e0*/ 	.short	0x0100
        /*02e2*/ 	.byte	0x04
	.zero		1


	//   ....[29]....
        /*02e4*/ 	.word	0x00000960
        /*02e8*/ 	.word	0x000000ff
        /*02ec*/ 	.word	0x000000e8
        /*02f0*/ 	.short	0x0100
        /*02f2*/ 	.byte	0x04
	.zero		1


	//   ....[30]....
        /*02f4*/ 	.word	0x00000a40
        /*02f8*/ 	.word	0x000000ff
        /*02fc*/ 	.word	0x000000f0
        /*0300*/ 	.short	0x0100
        /*0302*/ 	.byte	0x06
	.zero		1


	//   ....[31]....
        /*0304*/ 	.word	0x00000a50
        /*0308*/ 	.word	0x000000ff
        /*030c*/ 	.word	0x000000f8
        /*0310*/ 	.short	0x0100
        /*0312*/ 	.byte	0x06
	.zero		1


	//   ....[32]....
        /*0314*/ 	.word	0x00000b80
        /*0318*/ 	.word	0x000000ff
        /*031c*/ 	.word	0x00000100
        /*0320*/ 	.short	0x0100
        /*0322*/ 	.byte	0x06
	.zero		1


	//   ....[33]....
        /*0324*/ 	.word	0x00000b90
        /*0328*/ 	.word	0x000000ff
        /*032c*/ 	.word	0x00000110
        /*0330*/ 	.short	0x0100
        /*0332*/ 	.byte	0x06
	.zero		1


	//   ....[34]....
        /*0334*/ 	.word	0x00000ba0
        /*0338*/ 	.word	0x000000ff
        /*033c*/ 	.word	0x00000108
        /*0340*/ 	.short	0x0100
        /*0342*/ 	.byte	0x06
	.zero		1


	//   ....[35]....
        /*0344*/ 	.word	0x00000bb0
        /*0348*/ 	.word	0x000000ff
        /*034c*/ 	.word	0x00000118
        /*0350*/ 	.short	0x0100
        /*0352*/ 	.byte	0x06
	.zero		1


	//   ....[36]....
        /*0354*/ 	.word	0x00000cd0
        /*0358*/ 	.word	0x000000ff
        /*035c*/ 	.word	0x00000120
        /*0360*/ 	.short	0x0100
        /*0362*/ 	.byte	0x04
	.zero		1


	//   ....[37]....
        /*0364*/ 	.word	0x00000ce0
        /*0368*/ 	.word	0x000000ff
        /*036c*/ 	.word	0x00000130
        /*0370*/ 	.short	0x0100
        /*0372*/ 	.byte	0x04
	.zero		1


	//   ....[38]....
        /*0374*/ 	.word	0x00000cf0
        /*0378*/ 	.word	0x000000ff
        /*037c*/ 	.word	0x00000128
        /*0380*/ 	.short	0x0100
        /*0382*/ 	.byte	0x04
	.zero		1


	//   ....[39]....
        /*0384*/ 	.word	0x00000d00
        /*0388*/ 	.word	0x000000ff
        /*038c*/ 	.word	0x00000138
        /*0390*/ 	.short	0x0100
        /*0392*/ 	.byte	0x04
	.zero		1


	//   ....[40]....
        /*0394*/ 	.word	0x00000df0
        /*0398*/ 	.word	0x000000ff
        /*039c*/ 	.word	0x00000140
        /*03a0*/ 	.short	0x0100
        /*03a2*/ 	.byte	0x04
	.zero		1


	//   ....[41]....
        /*03a4*/ 	.word	0x00000e00
        /*03a8*/ 	.word	0x000000ff
        /*03ac*/ 	.word	0x00000150
        /*03b0*/ 	.short	0x0100
        /*03b2*/ 	.byte	0x04
	.zero		1


	//   ....[42]....
        /*03b4*/ 	.word	0x00000e10
        /*03b8*/ 	.word	0x000000ff
        /*03bc*/ 	.word	0x00000148
        /*03c0*/ 	.short	0x0100
        /*03c2*/ 	.byte	0x04
	.zero		1


	//   ....[43]....
        /*03c4*/ 	.word	0x00000e20
        /*03c8*/ 	.word	0x000000ff
        /*03cc*/ 	.word	0x00000158
        /*03d0*/ 	.short	0x0100
        /*03d2*/ 	.byte	0x04
	.zero		1


	//   ....[44]....
        /*03d4*/ 	.word	0x00000f20
        /*03d8*/ 	.word	0x000000ff
        /*03dc*/ 	.word	0x00000160
        /*03e0*/ 	.short	0x0100
        /*03e2*/ 	.byte	0x06
	.zero		1


	//   ....[45]....
        /*03e4*/ 	.word	0x00001af0
        /*03e8*/ 	.word	0x00000003
        /*03ec*/ 	.word	0x00000150
        /*03f0*/ 	.short	0x010a
        /*03f2*/ 	.byte	0xff
	.zero		1


	//   ....[46]....
        /*03f4*/ 	.word	0x00001b20
        /*03f8*/ 	.word	0x00000003
        /*03fc*/ 	.word	0x00000140
        /*0400*/ 	.short	0x0101
        /*0402*/ 	.byte	0xff
	.zero		1


	//   ....[47]....
        /*0404*/ 	.word	0x00001be0
        /*0408*/ 	.word	0x000000ff
        /*040c*/ 	.word	0x00000058
        /*0410*/ 	.short	0x010a
        /*0412*/ 	.byte	0x04
	.zero		1


	//   ....[48]....
        /*0414*/ 	.word	0x00001cb0
        /*0418*/ 	.word	0x000000ff
        /*041c*/ 	.word	0x00000058
        /*0420*/ 	.short	0x010a
        /*0422*/ 	.byte	0x21
	.zero		1


	//   ....[49]....
        /*0424*/ 	.word	0x00001e60
        /*0428*/ 	.word	0x000000ff
        /*042c*/ 	.word	0x00000058
        /*0430*/ 	.short	0x010a
        /*0432*/ 	.byte	0x05
	.zero		1


	//   ....[50]....
        /*0434*/ 	.word	0x00001f70
        /*0438*/ 	.word	0x000000ff
        /*043c*/ 	.word	0x000000f8
        /*0440*/ 	.short	0x0101
        /*0442*/ 	.byte	0x06
	.zero		1


	//   ....[51]....
        /*0444*/ 	.word	0x00001f90
        /*0448*/ 	.word	0x000000ff
        /*044c*/ 	.word	0x00000058
        /*0450*/ 	.short	0x010a
        /*0452*/ 	.byte	0x04
	.zero		1


	//   ....[52]....
        /*0454*/ 	.word	0x00002010
        /*0458*/ 	.word	0x000000ff
        /*045c*/ 	.word	0x00000058
        /*0460*/ 	.short	0x010a
        /*0462*/ 	.byte	0x11
	.zero		1


	//   ....[53]....
        /*0464*/ 	.word	0x000021a0
        /*0468*/ 	.word	0x000000ff
        /*046c*/ 	.word	0x00000058
        /*0470*/ 	.short	0x010a
        /*0472*/ 	.byte	0x05
	.zero		1


	//   ....[54]....
        /*0474*/ 	.word	0x00002300
        /*0478*/ 	.word	0x00000003
        /*047c*/ 	.word	0x00000100
        /*0480*/ 	.short	0x010a
        /*0482*/ 	.byte	0xff
	.zero		1


	//   ....[55]....
        /*0484*/ 	.word	0x00002450
        /*0488*/ 	.word	0x00000000
        /*048c*/ 	.word	0x00000000
        /*0490*/ 	.short	0x0101
        /*0492*/ 	.byte	0xff
	.zero		1


	//   ....[56]....
        /*0494*/ 	.word	0x00002a10
        /*0498*/ 	.word	0x000000ff
        /*049c*/ 	.word	0x00000000
        /*04a0*/ 	.short	0x010a
        /*04a2*/ 	.byte	0x04
	.zero		1


	//   ....[57]....
        /*04a4*/ 	.word	0x00002aa0
        /*04a8*/ 	.word	0x000000ff
        /*04ac*/ 	.word	0x00000000
        /*04b0*/ 	.short	0x010a
        /*04b2*/ 	.byte	0x05
	.zero		1


	//   ....[58]....
        /*04b4*/ 	.word	0x00002b30
        /*04b8*/ 	.word	0x000000ff
        /*04bc*/ 	.word	0x00000000
        /*04c0*/ 	.short	0x010a
        /*04c2*/ 	.byte	0x05
	.zero		1


	//   ....[59]....
        /*04c4*/ 	.word	0x00002bc0
        /*04c8*/ 	.word	0x000000ff
        /*04cc*/ 	.word	0x00000000
        /*04d0*/ 	.short	0x010a
        /*04d2*/ 	.byte	0x05
	.zero		1


	//   ....[60]....
        /*04d4*/ 	.word	0x00002c50
        /*04d8*/ 	.word	0x000000ff
        /*04dc*/ 	.word	0x00000000
        /*04e0*/ 	.short	0x010a
        /*04e2*/ 	.byte	0x05
	.zero		1


	//   ....[61]....
        /*04e4*/ 	.word	0x00002ce0
        /*04e8*/ 	.word	0x000000ff
        /*04ec*/ 	.word	0x00000000
        /*04f0*/ 	.short	0x010a
        /*04f2*/ 	.byte	0x05
	.zero		1


	//   ....[62]....
        /*04f4*/ 	.word	0x00002d70
        /*04f8*/ 	.word	0x000000ff
        /*04fc*/ 	.word	0x00000000
        /*0500*/ 	.short	0x010a
        /*0502*/ 	.byte	0x05
	.zero		1


	//   ....[63]....
        /*0504*/ 	.word	0x00002e00
        /*0508*/ 	.word	0x000000ff
        /*050c*/ 	.word	0x00000000
        /*0510*/ 	.short	0x010a
        /*0512*/ 	.byte	0x05
	.zero		1


	//   ....[64]....
        /*0514*/ 	.word	0x00002e90
        /*0518*/ 	.word	0x000000ff
        /*051c*/ 	.word	0x00000000
        /*0520*/ 	.short	0x010a
        /*0522*/ 	.byte	0x05
	.zero		1


	//   ....[65]....
        /*0524*/ 	.word	0x00002f20
        /*0528*/ 	.word	0x000000ff
        /*052c*/ 	.word	0x00000000
        /*0530*/ 	.short	0x010a
        /*0532*/ 	.byte	0x05
	.zero		1


	//   ....[66]....
        /*0534*/ 	.word	0x00002fc0
        /*0538*/ 	.word	0x00000000
        /*053c*/ 	.word	0x00000000
        /*0540*/ 	.short	0x010a
        /*0542*/ 	.byte	0xff
	.zero		1


	//   ....[67]....
        /*0544*/ 	.word	0x000030e0
        /*0548*/ 	.word	0x00000000
        /*054c*/ 	.word	0x00000140
        /*0550*/ 	.short	0x010a
        /*0552*/ 	.byte	0xff
	.zero		1


	//   ....[68]....
        /*0554*/ 	.word	0x00003150
        /*0558*/ 	.word	0x00000004
        /*055c*/ 	.word	0x00000000
        /*0560*/ 	.short	0x0101
        /*0562*/ 	.byte	0xff
	.zero		1


	//   ....[69]....
        /*0564*/ 	.word	0x00003170
        /*0568*/ 	.word	0x000000ff
        /*056c*/ 	.word	0x00000110
        /*0570*/ 	.short	0x010a
        /*0572*/ 	.byte	0x04
	.zero		1


	//   ....[70]....
        /*0574*/ 	.word	0x00003290
        /*0578*/ 	.word	0x00000000
        /*057c*/ 	.word	0x00000100
        /*0580*/ 	.short	0x010a
        /*0582*/ 	.byte	0xff
	.zero		1


	//   ....[71]....
        /*0584*/ 	.word	0x00003390
        /*0588*/ 	.word	0x00000000
        /*058c*/ 	.word	0x00000000
        /*0590*/ 	.short	0x0101
        /*0592*/ 	.byte	0xff
	.zero		1


	//   ....[72]....
        /*0594*/ 	.word	0x00003420
        /*0598*/ 	.word	0x000000ff
        /*059c*/ 	.word	0x00000110
        /*05a0*/ 	.short	0x0106
        /*05a2*/ 	.byte	0x04
	.zero		1


	//   ....[73]....
        /*05a4*/ 	.word	0x00003440
        /*05a8*/ 	.word	0x000000ff
        /*05ac*/ 	.word	0x00000110
        /*05b0*/ 	.short	0x010a
        /*05b2*/ 	.byte	0x04
	.zero		1


	//   ....[74]....
        /*05b4*/ 	.word	0x000034d0
        /*05b8*/ 	.word	0x000000ff
        /*05bc*/ 	.word	0x00000110
        /*05c0*/ 	.short	0x0106
        /*05c2*/ 	.byte	0x07
	.zero		1


	//   ....[75]....
        /*05c4*/ 	.word	0x00003510
        /*05c8*/ 	.word	0x00000000
        /*05cc*/ 	.word	0x00000110
        /*05d0*/ 	.short	0x010a
        /*05d2*/ 	.byte	0xff
	.zero		1


	//   ....[76]....
        /*05d4*/ 	.word	0x00003750
        /*05d8*/ 	.word	0x000000ff
        /*05dc*/ 	.word	0x00000008
        /*05e0*/ 	.short	0x010a
        /*05e2*/ 	.byte	0x05
	.zero		1


	//   ....[77]....
        /*05e4*/ 	.word	0x00003770
        /*05e8*/ 	.word	0x000000ff
        /*05ec*/ 	.word	0x00000008
        /*05f0*/ 	.short	0x010a
        /*05f2*/ 	.byte	0x05
	.zero		1


	//   ....[78]....
        /*05f4*/ 	.word	0x00003900
        /*05f8*/ 	.word	0x000000ff
        /*05fc*/ 	.word	0x00000008
        /*0600*/ 	.short	0x010a
        /*0602*/ 	.byte	0x05
	.zero		1


	//   ....[79]....
        /*0604*/ 	.word	0x00003920
        /*0608*/ 	.word	0x000000ff
        /*060c*/ 	.word	0x00000008
        /*0610*/ 	.short	0x010a
        /*0612*/ 	.byte	0x05
	.zero		1


	//   ....[80]....
        /*0614*/ 	.word	0x000039e0
        /*0618*/ 	.word	0x000000ff
        /*061c*/ 	.word	0x00000000
        /*0620*/ 	.short	0x0101
        /*0622*/ 	.byte	0x04
	.zero		1


	//   ....[81]....
        /*0624*/ 	.word	0x00003ce0
        /*0628*/ 	.word	0x00000000
        /*062c*/ 	.word	0x00000100
        /*0630*/ 	.short	0x010a
        /*0632*/ 	.byte	0xff
	.zero		1


	//   ....[82]....
        /*0634*/ 	.word	0x00003da0
        /*0638*/ 	.word	0x00000000
        /*063c*/ 	.word	0x00000000
        /*0640*/ 	.short	0x0101
        /*0642*/ 	.byte	0xff
	.zero		1


	//   ....[83]....
        /*0644*/ 	.word	0x00003e60
        /*0648*/ 	.word	0x000000ff
        /*064c*/ 	.word	0x00000000
        /*0650*/ 	.short	0x010a
        /*0652*/ 	.byte	0x04
	.zero		1


	//   ....[84]....
        /*0654*/ 	.word	0x00003e70
        /*0658*/ 	.word	0x000000ff
        /*065c*/ 	.word	0x00000130
        /*0660*/ 	.short	0x010a
        /*0662*/ 	.byte	0x17
	.zero		1


	//   ....[85]....
        /*0664*/ 	.word	0x00003f20
        /*0668*/ 	.word	0x000000ff
        /*066c*/ 	.word	0x00000000
        /*0670*/ 	.short	0x010a
        /*0672*/ 	.byte	0x05
	.zero		1


	//   ....[86]....
        /*0674*/ 	.word	0x00004060
        /*0678*/ 	.word	0x000000ff
        /*067c*/ 	.word	0x00000000
        /*0680*/ 	.short	0x010a
        /*0682*/ 	.byte	0x04
	.zero		1


	//   ....[87]....
        /*0684*/ 	.word	0x000042b0
        /*0688*/ 	.word	0x000000ff
        /*068c*/ 	.word	0x00000000
        /*0690*/ 	.short	0x010a
        /*0692*/ 	.byte	0x04
	.zero		1


	//   ....[88]....
        /*0694*/ 	.word	0x00004350
        /*0698*/ 	.word	0x00000000
        /*069c*/ 	.word	0x00000000
        /*06a0*/ 	.short	0x010a
        /*06a2*/ 	.byte	0xff
	.zero		1


	//   ....[89]....
        /*06a4*/ 	.word	0x00004390
        /*06a8*/ 	.word	0x00000000
        /*06ac*/ 	.word	0x00000000
        /*06b0*/ 	.short	0x010a
        /*06b2*/ 	.byte	0xff
	.zero		1


	//   ....[90]....
        /*06b4*/ 	.word	0x00004400
        /*06b8*/ 	.word	0x000000ff
        /*06bc*/ 	.word	0x00000000
        /*06c0*/ 	.short	0x0101
        /*06c2*/ 	.byte	0x04
	.zero		1


	//   ....[91]....
        /*06c4*/ 	.word	0x00004440
        /*06c8*/ 	.word	0x000000ff
        /*06cc*/ 	.word	0x00000160
        /*06d0*/ 	.short	0x010a
        /*06d2*/ 	.byte	0x11
	.zero		1


	//   ....[92]....
        /*06d4*/ 	.word	0x00004490
        /*06d8*/ 	.word	0x000000ff
        /*06dc*/ 	.word	0x00000000
        /*06e0*/ 	.short	0x0101
        /*06e2*/ 	.byte	0x04
	.zero		1


	//   ....[93]....
        /*06e4*/ 	.word	0x00004930
        /*06e8*/ 	.word	0x0000000c
        /*06ec*/ 	.word	0x00000100
        /*06f0*/ 	.short	0x010a
        /*06f2*/ 	.byte	0xff
	.zero		1


	//   ....[94]....
        /*06f4*/ 	.word	0x00004aa0
        /*06f8*/ 	.word	0x00000000
        /*06fc*/ 	.word	0x00000000
        /*0700*/ 	.short	0x0101
        /*0702*/ 	.byte	0xff
	.zero		1


	//   ....[95]....
        /*0704*/ 	.word	0x00004f30
        /*0708*/ 	.word	0x000000ff
        /*070c*/ 	.word	0x000000f8
        /*0710*/ 	.short	0x010a
        /*0712*/ 	.byte	0x15
	.zero		1


	//   ....[96]....
        /*0714*/ 	.word	0x000050b0
        /*0718*/ 	.word	0x000000ff
        /*071c*/ 	.word	0x000000d0
        /*0720*/ 	.short	0x010a
        /*0722*/ 	.byte	0x15
	.zero		1


	//   ....[97]....
        /*0724*/ 	.word	0x00005230
        /*0728*/ 	.word	0x000000ff
        /*072c*/ 	.word	0x000000b0
        /*0730*/ 	.short	0x010b
        /*0732*/ 	.byte	0x15
	.zero		1


	//   ....[98]....
        /*0734*/ 	.word	0x00005240
        /*0738*/ 	.word	0x000000ff
        /*073c*/ 	.word	0x00000000
        /*0740*/ 	.short	0x0101
        /*0742*/ 	.byte	0x06
	.zero		1


	//   ....[99]....
        /*0744*/ 	.word	0x00005250
        /*0748*/ 	.word	0x000000ff
        /*074c*/ 	.word	0x000000d8
        /*0750*/ 	.short	0x010a
        /*0752*/ 	.byte	0x15
	.zero		1


	//   ....[100]....
        /*0754*/ 	.word	0x000053b0
        /*0758*/ 	.word	0x000000ff
        /*075c*/ 	.word	0x000000b8
        /*0760*/ 	.short	0x010b
        /*0762*/ 	.byte	0x15
	.zero		1


	//   ....[101]....
        /*0764*/ 	.word	0x000053c0
        /*0768*/ 	.word	0x000000ff
        /*076c*/ 	.word	0x00000000
        /*0770*/ 	.short	0x0101
        /*0772*/ 	.byte	0x06
	.zero		1


	//   ....[102]....
        /*0774*/ 	.word	0x000053d0
        /*0778*/ 	.word	0x000000ff
        /*077c*/ 	.word	0x000000e0
        /*0780*/ 	.short	0x010a
        /*0782*/ 	.byte	0x15
	.zero		1


	//   ....[103]....
        /*0784*/ 	.word	0x00005520
        /*0788*/ 	.word	0x000000ff
        /*078c*/ 	.word	0x000000c0
        /*0790*/ 	.short	0x010b
        /*0792*/ 	.byte	0x15
	.zero		1


	//   ....[104]....
        /*0794*/ 	.word	0x00005530
        /*0798*/ 	.word	0x000000ff
        /*079c*/ 	.word	0x00000000
        /*07a0*/ 	.short	0x0101
        /*07a2*/ 	.byte	0x06
	.zero		1


	//   ....[105]....
        /*07a4*/ 	.word	0x00005540
        /*07a8*/ 	.word	0x000000ff
        /*07ac*/ 	.word	0x000000e8
        /*07b0*/ 	.short	0x010a
        /*07b2*/ 	.byte	0x15
	.zero		1


	//   ....[106]....
        /*07b4*/ 	.word	0x00005740
        /*07b8*/ 	.word	0x000000ff
        /*07bc*/ 	.word	0x000000c8
        /*07c0*/ 	.short	0x010b
        /*07c2*/ 	.byte	0x15
	.zero		1


	//   ....[107]....
        /*07c4*/ 	.word	0x00005750
        /*07c8*/ 	.word	0x000000ff
        /*07cc*/ 	.word	0x00000000
        /*07d0*/ 	.short	0x0101
        /*07d2*/ 	.byte	0x25
	.zero		1


	//   ....[108]....
        /*07d4*/ 	.word	0x00005780
        /*07d8*/ 	.word	0x000000ff
        /*07dc*/ 	.word	0x000000d0
        /*07e0*/ 	.short	0x010a
        /*07e2*/ 	.byte	0x15
	.zero		1


	//   ....[109]....
        /*07e4*/ 	.word	0x000057a0
        /*07e8*/ 	.word	0x000000ff
        /*07ec*/ 	.word	0x000000d8
        /*07f0*/ 	.short	0x010a
        /*07f2*/ 	.byte	0x15
	.zero		1


	//   ....[110]....
        /*07f4*/ 	.word	0x000057c0
        /*07f8*/ 	.word	0x000000ff
        /*07fc*/ 	.word	0x000000e0
        /*0800*/ 	.short	0x010a
        /*0802*/ 	.byte	0x15
	.zero		1


	//   ....[111]....
        /*0804*/ 	.word	0x00005800
        /*0808*/ 	.word	0x00000000
        /*080c*/ 	.word	0x000000e8
        /*0810*/ 	.short	0x010a
        /*0812*/ 	.byte	0xff
	.zero		1


	//   ....[112]....
        /*0814*/ 	.word	0x00005b30
        /*0818*/ 	.word	0x00000003
        /*081c*/ 	.word	0x00000100
        /*0820*/ 	.short	0x010a
        /*0822*/ 	.byte	0xff
	.zero		1


	//   ....[113]....
        /*0824*/ 	.word	0x00005cb0
        /*0828*/ 	.word	0x00000000
        /*082c*/ 	.word	0x00000000
        /*0830*/ 	.short	0x0101
        /*0832*/ 	.byte	0xff
	.zero		1


	//   ....[114]....
        /*0834*/ 	.word	0x00006810
        /*0838*/ 	.word	0x00000003
        /*083c*/ 	.word	0x000000b0
        /*0840*/ 	.short	0x010a
        /*0842*/ 	.byte	0xff
	.zero		1


	//   ....[115]....
        /*0844*/ 	.word	0x00006850
        /*0848*/ 	.word	0x000000a3
        /*084c*/ 	.word	0x00000120
        /*0850*/ 	.short	0x010a
        /*0852*/ 	.byte	0xff
	.zero		1


	//   ....[116]....
        /*0854*/ 	.word	0x00006980
        /*0858*/ 	.word	0x00000003
        /*085c*/ 	.word	0x000000b0
        /*0860*/ 	.short	0x010a
        /*0862*/ 	.byte	0xff
	.zero		1


	//   ....[117]....
        /*0864*/ 	.word	0x00006ac0
        /*0868*/ 	.word	0x00000000
        /*086c*/ 	.word	0x00000000
        /*0870*/ 	.short	0x0101
        /*0872*/ 	.byte	0xff
	.zero		1


	//   ....[118]....
        /*0874*/ 	.word	0x00006b40
        /*0878*/ 	.word	0x000000a3
        /*087c*/ 	.word	0x00000120
        /*0880*/ 	.short	0x010a
        /*0882*/ 	.byte	0xff
	.zero		1


	//   ....[119]....
        /*0884*/ 	.word	0x00007ef0
        /*0888*/ 	.word	0x000000bf
        /*088c*/ 	.word	0x000000b0
        /*0890*/ 	.short	0x010a
        /*0892*/ 	.byte	0xff
	.zero		1


	//   ....[120]....
        /*0894*/ 	.word	0x00007fc0
        /*0898*/ 	.word	0x000000bf
        /*089c*/ 	.word	0x000000b0
        /*08a0*/ 	.short	0x010a
        /*08a2*/ 	.byte	0xff
	.zero		1


	//   ....[121]....
        /*08a4*/ 	.word	0x00008100
        /*08a8*/ 	.word	0x00000000
        /*08ac*/ 	.word	0x00000000
        /*08b0*/ 	.short	0x0101
        /*08b2*/ 	.byte	0xff
	.zero		1


	//   ....[122]....
        /*08b4*/ 	.word	0x000094a0
        /*08b8*/ 	.word	0x00000000
        /*08bc*/ 	.word	0x000000b0
        /*08c0*/ 	.short	0x010a
        /*08c2*/ 	.byte	0xff
	.zero		1


	//   ....[123]....
        /*08c4*/ 	.word	0x00009570
        /*08c8*/ 	.word	0x00000000
        /*08cc*/ 	.word	0x000000b0
        /*08d0*/ 	.short	0x010a
        /*08d2*/ 	.byte	0xff
	.zero		1


	//   ....[124]....
        /*08d4*/ 	.word	0x000096b0
        /*08d8*/ 	.word	0x00000000
        /*08dc*/ 	.word	0x00000000
        /*08e0*/ 	.short	0x0101
        /*08e2*/ 	.byte	0xff
	.zero		1


	//   ....[125]....
        /*08e4*/ 	.word	0x0000aa80
        /*08e8*/ 	.word	0x00000000
        /*08ec*/ 	.word	0x000000b0
        /*08f0*/ 	.short	0x010a
        /*08f2*/ 	.byte	0xff
	.zero		1


	//   ....[126]....
        /*08f4*/ 	.word	0x0000ab50
        /*08f8*/ 	.word	0x00000000
        /*08fc*/ 	.word	0x000000b0
        /*0900*/ 	.short	0x010a
        /*0902*/ 	.byte	0xff
	.zero		1


	//   ....[127]....
        /*0904*/ 	.word	0x0000ac90
        /*0908*/ 	.word	0x00000000
        /*090c*/ 	.word	0x00000000
        /*0910*/ 	.short	0x0101
        /*0912*/ 	.byte	0xff
	.zero		1


	//   ....[128]....
        /*0914*/ 	.word	0x0000b0c0
        /*0918*/ 	.word	0x000000a3
        /*091c*/ 	.word	0x00000000
        /*0920*/ 	.short	0x0101
        /*0922*/ 	.byte	0xff
	.zero		1


	//   ....[129]....
        /*0924*/ 	.word	0x0000c130
        /*0928*/ 	.word	0x00000003
        /*092c*/ 	.word	0x00000150
        /*0930*/ 	.short	0x010a
        /*0932*/ 	.byte	0xff
	.zero		1


	//   ....[130]....
        /*0934*/ 	.word	0x0000c190
        /*0938*/ 	.word	0x00000000
        /*093c*/ 	.word	0x00000058
        /*0940*/ 	.short	0x010a
        /*0942*/ 	.byte	0xff
	.zero		1


	//   ....[131]....
        /*0944*/ 	.word	0x0000c1f0
        /*0948*/ 	.word	0x00000000
        /*094c*/ 	.word	0x00000058
        /*0950*/ 	.short	0x010a
        /*0952*/ 	.byte	0xff
	.zero		1


	//   ....[132]....
        /*0954*/ 	.word	0x0000c240
        /*0958*/ 	.word	0x00000003
        /*095c*/ 	.word	0x00000100
        /*0960*/ 	.short	0x010a
        /*0962*/ 	.byte	0xff
	.zero		1


	//   ....[133]....
        /*0964*/ 	.word	0x0000c2a0
        /*0968*/ 	.word	0x00000000
        /*096c*/ 	.word	0x00000000
        /*0970*/ 	.short	0x010a
        /*0972*/ 	.byte	0xff
	.zero		1


	//   ....[134]....
        /*0974*/ 	.word	0x0000c300
        /*0978*/ 	.word	0x00000000
        /*097c*/ 	.word	0x00000000
        /*0980*/ 	.short	0x010a
        /*0982*/ 	.byte	0xff
	.zero		1


	//   ....[135]....
        /*0984*/ 	.word	0x0000c360
        /*0988*/ 	.word	0x00000000
        /*098c*/ 	.word	0x00000000
        /*0990*/ 	.short	0x010a
        /*0992*/ 	.byte	0xff
	.zero		1


	//   ....[136]....
        /*0994*/ 	.word	0x0000c3c0
        /*0998*/ 	.word	0x00000000
        /*099c*/ 	.word	0x00000000
        /*09a0*/ 	.short	0x010a
        /*09a2*/ 	.byte	0xff
	.zero		1


	//   ....[137]....
        /*09a4*/ 	.word	0x0000c420
        /*09a8*/ 	.word	0x00000000
        /*09ac*/ 	.word	0x00000000
        /*09b0*/ 	.short	0x010a
        /*09b2*/ 	.byte	0xff
	.zero		1


	//   ....[138]....
        /*09b4*/ 	.word	0x0000c480
        /*09b8*/ 	.word	0x00000000
        /*09bc*/ 	.word	0x00000000
        /*09c0*/ 	.short	0x010a
        /*09c2*/ 	.byte	0xff
	.zero		1


	//   ....[139]....
        /*09c4*/ 	.word	0x0000c4e0
        /*09c8*/ 	.word	0x00000000
        /*09cc*/ 	.word	0x00000000
        /*09d0*/ 	.short	0x010a
        /*09d2*/ 	.byte	0xff
	.zero		1


	//   ....[140]....
        /*09d4*/ 	.word	0x0000c540
        /*09d8*/ 	.word	0x00000000
        /*09dc*/ 	.word	0x00000000
        /*09e0*/ 	.short	0x010a
        /*09e2*/ 	.byte	0xff
	.zero		1


	//   ....[141]....
        /*09e4*/ 	.word	0x0000c5a0
        /*09e8*/ 	.word	0x00000000
        /*09ec*/ 	.word	0x00000000
        /*09f0*/ 	.short	0x010a
        /*09f2*/ 	.byte	0xff
	.zero		1


	//   ....[142]....
        /*09f4*/ 	.word	0x0000c600
        /*09f8*/ 	.word	0x00000000
        /*09fc*/ 	.word	0x00000000
        /*0a00*/ 	.short	0x010a
        /*0a02*/ 	.byte	0xff
	.zero		1


	//   ....[143]....
        /*0a04*/ 	.word	0x0000c650
        /*0a08*/ 	.word	0x00000000
        /*0a0c*/ 	.word	0x00000140
        /*0a10*/ 	.short	0x010a
        /*0a12*/ 	.byte	0xff
	.zero		1


	//   ....[144]....
        /*0a14*/ 	.word	0x0000c6b0
        /*0a18*/ 	.word	0x00000000
        /*0a1c*/ 	.word	0x00000110
        /*0a20*/ 	.short	0x010a
        /*0a22*/ 	.byte	0xff
	.zero		1


	//   ....[145]....
        /*0a24*/ 	.word	0x0000c700
        /*0a28*/ 	.word	0x00000000
        /*0a2c*/ 	.word	0x00000100
        /*0a30*/ 	.short	0x010a
        /*0a32*/ 	.byte	0xff
	.zero		1


	//   ....[146]....
        /*0a34*/ 	.word	0x0000c760
        /*0a38*/ 	.word	0x00000000
        /*0a3c*/ 	.word	0x00000110
        /*0a40*/ 	.short	0x010a
        /*0a42*/ 	.byte	0xff
	.zero		1


	//   ....[147]....
        /*0a44*/ 	.word	0x0000c7c0
        /*0a48*/ 	.word	0x00000005
        /*0a4c*/ 	.word	0x00000008
        /*0a50*/ 	.short	0x010a
        /*0a52*/ 	.byte	0xff
	.zero		1


	//   ....[148]....
        /*0a54*/ 	.word	0x0000c8b0
        /*0a58*/ 	.word	0x00000003
        /*0a5c*/ 	.word	0x00000008
        /*0a60*/ 	.short	0x010a
        /*0a62*/ 	.byte	0xff
	.zero		1


	//   ....[149]....
        /*0a64*/ 	.word	0x0000c900
        /*0a68*/ 	.word	0x00000000
        /*0a6c*/ 	.word	0x00000100
        /*0a70*/ 	.short	0x010a
        /*0a72*/ 	.byte	0xff
	.zero		1


	//   ....[150]....
        /*0a74*/ 	.word	0x0000c960
        /*0a78*/ 	.word	0x00000000
        /*0a7c*/ 	.word	0x00000130
        /*0a80*/ 	.short	0x010a
        /*0a82*/ 	.byte	0xff
	.zero		1


	//   ....[151]....
        /*0a84*/ 	.word	0x0000c9c0
        /*0a88*/ 	.word	0x00000000
        /*0a8c*/ 	.word	0x00000000
        /*0a90*/ 	.short	0x010a
        /*0a92*/ 	.byte	0xff
	.zero		1


	//   ....[152]....
        /*0a94*/ 	.word	0x0000ca20
        /*0a98*/ 	.word	0x00000000
        /*0a9c*/ 	.word	0x00000000
        /*0aa0*/ 	.short	0x010a
        /*0aa2*/ 	.byte	0xff
	.zero		1


	//   ....[153]....
        /*0aa4*/ 	.word	0x0000ca80
        /*0aa8*/ 	.word	0x00000000
        /*0aac*/ 	.word	0x00000160
        /*0ab0*/ 	.short	0x010a
        /*0ab2*/ 	.byte	0xff
	.zero		1


	//   ....[154]....
        /*0ab4*/ 	.word	0x0000cad0
        /*0ab8*/ 	.word	0x0000000c
        /*0abc*/ 	.word	0x00000100
        /*0ac0*/ 	.short	0x010a
        /*0ac2*/ 	.byte	0xff
	.zero		1


	//   ....[155]....
        /*0ac4*/ 	.word	0x0000cb30
        /*0ac8*/ 	.word	0x00000000
        /*0acc*/ 	.word	0x000000f8
        /*0ad0*/ 	.short	0x010a
        /*0ad2*/ 	.byte	0xff
	.zero		1


	//   ....[156]....
        /*0ad4*/ 	.word	0x0000cb90
        /*0ad8*/ 	.word	0x00000000
        /*0adc*/ 	.word	0x000000d0
        /*0ae0*/ 	.short	0x010a
        /*0ae2*/ 	.byte	0xff
	.zero		1


	//   ....[157]....
        /*0ae4*/ 	.word	0x0000cbf0
        /*0ae8*/ 	.word	0x00000000
        /*0aec*/ 	.word	0x000000d8
        /*0af0*/ 	.short	0x010a
        /*0af2*/ 	.byte	0xff
	.zero		1


	//   ....[158]....
        /*0af4*/ 	.word	0x0000cc50
        /*0af8*/ 	.word	0x00000000
        /*0afc*/ 	.word	0x000000e0
        /*0b00*/ 	.short	0x010a
        /*0b02*/ 	.byte	0xff
	.zero		1


	//   ....[159]....
        /*0b04*/ 	.word	0x0000ccb0
        /*0b08*/ 	.word	0x00000000
        /*0b0c*/ 	.word	0x000000e8
        /*0b10*/ 	.short	0x010a
        /*0b12*/ 	.byte	0xff
	.zero		1


	//   ....[160]....
        /*0b14*/ 	.word	0x0000cd10
        /*0b18*/ 	.word	0x00000000
        /*0b1c*/ 	.word	0x000000d0
        /*0b20*/ 	.short	0x010a
        /*0b22*/ 	.byte	0xff
	.zero		1


	//   ....[161]....
        /*0b24*/ 	.word	0x0000cd70
        /*0b28*/ 	.word	0x00000000
        /*0b2c*/ 	.word	0x000000d8
        /*0b30*/ 	.short	0x010a
        /*0b32*/ 	.byte	0xff
	.zero		1


	//   ....[162]....
        /*0b34*/ 	.word	0x0000cdd0
        /*0b38*/ 	.word	0x00000000
        /*0b3c*/ 	.word	0x000000e0
        /*0b40*/ 	.short	0x010a
        /*0b42*/ 	.byte	0xff
	.zero		1


	//   ....[163]....
        /*0b44*/ 	.word	0x0000ce20
        /*0b48*/ 	.word	0x00000003
        /*0b4c*/ 	.word	0x00000100
        /*0b50*/ 	.short	0x010a
        /*0b52*/ 	.byte	0xff
	.zero		1


	//   ....[164]....
        /*0b54*/ 	.word	0x0000ce70
        /*0b58*/ 	.word	0x00000003
        /*0b5c*/ 	.word	0x000000b0
        /*0b60*/ 	.short	0x010a
        /*0b62*/ 	.byte	0xff
	.zero		1


	//   ....[165]....
        /*0b64*/ 	.word	0x0000cec0
        /*0b68*/ 	.word	0x000000a3
        /*0b6c*/ 	.word	0x00000120
        /*0b70*/ 	.short	0x010a
        /*0b72*/ 	.byte	0xff
	.zero		1


	//   ....[166]....
        /*0b74*/ 	.word	0x0000cf10
        /*0b78*/ 	.word	0x000000bf
        /*0b7c*/ 	.word	0x000000b0
        /*0b80*/ 	.short	0x010a
        /*0b82*/ 	.byte	0xff
	.zero		1


	//   ....[167]....
        /*0b84*/ 	.word	0x0000cf60
        /*0b88*/ 	.word	0x00000000
        /*0b8c*/ 	.word	0x000000b0
        /*0b90*/ 	.short	0x010a
        /*0b92*/ 	.byte	0xff
	.zero		1


	//   ....[168]....
        /*0b94*/ 	.word	0x0000cfb0
        /*0b98*/ 	.word	0x00000000
        /*0b9c*/ 	.word	0x000000b0
        /*0ba0*/ 	.short	0x010a
        /*0ba2*/ 	.byte	0xff
	.zero		1


	//----- nvinfo : EIATTR_NUM_MBARRIERS
	.align		4
.L_48:
        /*0ba4*/ 	.byte	0x03, 0x38
        /*0ba6*/ 	.short	0x002d


	//----- nvinfo : EIATTR_EXIT_INSTR_OFFSETS
	.align		4
        /*0ba8*/ 	.byte	0x04, 0x1c
        /*0baa*/ 	.short	(.L_50 - .L_49)


	//   ....[0]....
.L_49:
        /*0bac*/ 	.word	0x00002ff0


	//   ....[1]....
        /*0bb0*/ 	.word	0x000034e0


	//   ....[2]....
        /*0bb4*/ 	.word	0x00003540


	//   ....[3]....
        /*0bb8*/ 	.word	0x000046c0


	//   ....[4]....
        /*0bbc*/ 	.word	0x00005830


	//   ....[5]....
        /*0bc0*/ 	.word	0x00005870


	//   ....[6]....
        /*0bc4*/ 	.word	0x0000c120


	//----- nvinfo : EIATTR_MAX_THREADS
	.align		4
.L_50:
        /*0bc8*/ 	.byte	0x04, 0x05
        /*0bca*/ 	.short	(.L_52 - .L_51)
.L_51:
        /*0bcc*/ 	.word	0x00000100
        /*0bd0*/ 	.word	0x00000001
        /*0bd4*/ 	.word	0x00000001


	//----- nvinfo : EIATTR_CRS_STACK_SIZE
	.align		4
.L_52:
        /*0bd8*/ 	.byte	0x04, 0x1e
        /*0bda*/ 	.short	(.L_54 - .L_53)
.L_53:
        /*0bdc*/ 	.word	0x00000000


	//----- nvinfo : EIATTR_CBANK_PARAM_SIZE
	.align		4
.L_54:
        /*0be0*/ 	.byte	0x03, 0x19
        /*0be2*/ 	.short	0x0800


	//----- nvinfo : EIATTR_PARAM_CBANK
	.align		4
        /*0be4*/ 	.byte	0x04, 0x0a
        /*0be6*/ 	.short	(.L_56 - .L_55)
	.align		4
.L_55:
        /*0be8*/ 	.word	index@(.nv.constant0._ZN7cutlass13device_kernelINS_4gemm6kernel13GemmUniversalIN4cute5tupleIJiiiiEEENS1_10collective13CollectiveMmaINS1_35MainloopSm100TmaUmmaWarpSpecializedILi11ELi2ELi2ENS5_IJNS4_1CILi2EEESB_NSA_ILi1EEEEEEEENS5_IJNSA_ILi256EEESF_NSA_ILi64EEEEEENS_12float_e4m3_tENS5_IJlSC_lEEESI_SJ_NS4_8TiledMMAINS4_8MMA_AtomIJNS4_10MMA_TraitsINS4_25SM100_MMA_F8F6F4_2x1SM_SSEJSI_SI_fSF_SF_NS4_17integral_constantINS4_4UMMA5MajorELSQ_0EEESR_NSO_INSP_7ScaleInELSS_0EEEST_EEEEEENS4_6LayoutINS5_IJSC_SC_SC_EEENS5_IJNSA_ILi0EEESY_SY_EEEEENS5_IJNS4_10UnderscoreES11_S11_EEEEENS4_28SM100_TMA_2SM_LOAD_MULTICASTENS4_14ComposedLayoutINS4_7SwizzleILi2ELi4ELi3EEENS4_18smem_ptr_flag_bitsILi8EEENSW_INS5_IJNSA_ILi8EEESG_EEENS5_IJSG_SC_EEEEEEEvNS4_8identityENS4_18SM100_TMA_2SM_LOADES1E_vS1F_EENS_8epilogue10collective18CollectiveEpilogueINS1I_23Sm100TmaWarpSpecializedILi4ELi2ELi64ELb0ELb0EEEJNS5_IJNSA_ILi128EEESF_SG_EEENS5_IJNSW_IS1N_SC_EENSW_ISG_SC_EEEEESI_SJ_SI_SJ_NS1I_6fusion15FusionCallbacksIS1M_NS1S_17LinearCombinationISI_fSI_fLNS_15FloatRoundStyleE2EEES1O_S1R_JEEENS4_5SM1004TMEM4LOAD26SM100_TMEM_LOAD_32dp32b64xENS4_13SM90_TMA_LOADES1E_NS4_39AutoVectorizingCopyWithAssumedAlignmentILi128EEENS4_14SM90_TMA_STOREES1E_S24_S24_EEEvvEEEEvNT_6ParamsE)
        /*0bec*/ 	.short	0x0380
        /*0bee*/ 	.short	0x0800


	//----- nvinfo : EIATTR_SW_WAR
	.align		4
.L_56:
        /*0bf0*/ 	.byte	0x04, 0x36
        /*0bf2*/ 	.short	(.L_58 - .L_57)
.L_57:
        /*0bf4*/ 	.word	0x00000008
.L_58:


//--------------------- .nv.callgraph             --------------------------
	.section	.nv.callgraph,"",@"SHT_CUDA_CALLGRAPH"
	.align	4
	.sectionentsize	8
	.align		4
        /*0000*/ 	.word	0x00000000
	.align		4
        /*0004*/ 	.word	0xffffffff
	.align		4
        /*0008*/ 	.word	index@(_ZN7cutlass13device_kernelINS_4gemm6kernel13GemmUniversalIN4cute5tupleIJiiiiEEENS1_10collective13CollectiveMmaINS1_35MainloopSm100TmaUmmaWarpSpecializedILi11ELi2ELi2ENS5_IJNS4_1CILi2EEESB_NSA_ILi1EEEEEEEENS5_IJNSA_ILi256EEESF_NSA_ILi64EEEEEENS_12float_e4m3_tENS5_IJlSC_lEEESI_SJ_NS4_8TiledMMAINS4_8MMA_AtomIJNS4_10MMA_TraitsINS4_25SM100_MMA_F8F6F4_2x1SM_SSEJSI_SI_fSF_SF_NS4_17integral_constantINS4_4UMMA5MajorELSQ_0EEESR_NSO_INSP_7ScaleInELSS_0EEEST_EEEEEENS4_6LayoutINS5_IJSC_SC_SC_EEENS5_IJNSA_ILi0EEESY_SY_EEEEENS5_IJNS4_10UnderscoreES11_S11_EEEEENS4_28SM100_TMA_2SM_LOAD_MULTICASTENS4_14ComposedLayoutINS4_7SwizzleILi2ELi4ELi3EEENS4_18smem_ptr_flag_bitsILi8EEENSW_INS5_IJNSA_ILi8EEESG_EEENS5_IJSG_SC_EEEEEEEvNS4_8identityENS4_18SM100_TMA_2SM_LOADES1E_vS1F_EENS_8epilogue10collective18CollectiveEpilogueINS1I_23Sm100TmaWarpSpecializedILi4ELi2ELi64ELb0ELb0EEEJNS5_IJNSA_ILi128EEESF_SG_EEENS5_IJNSW_IS1N_SC_EENSW_ISG_SC_EEEEESI_SJ_SI_SJ_NS1I_6fusion15FusionCallbacksIS1M_NS1S_17LinearCombinationISI_fSI_fLNS_15FloatRoundStyleE2EEES1O_S1R_JEEENS4_5SM1004TMEM4LOAD26SM100_TMEM_LOAD_32dp32b64xENS4_13SM90_TMA_LOADES1E_NS4_39AutoVectorizingCopyWithAssumedAlignmentILi128EEENS4_14SM90_TMA_STOREES1E_S24_S24_EEEvvEEEEvNT_6ParamsE)
	.align		4
        /*000c*/ 	.word	index@(__assertfail)
	.align		4
        /*0010*/ 	.word	0x00000000
	.align		4
        /*0014*/ 	.word	0xfffffffe
	.align		4
        /*0018*/ 	.word	0x00000000
	.align		4
        /*001c*/ 	.word	0xfffffffd
	.align		4
        /*0020*/ 	.word	0x00000000
	.align		4
        /*0024*/ 	.word	0xfffffffc


//--------------------- .nv.constant4             --------------------------
	.section	.nv.constant4,"a",@progbits
	.align	8
	.align		8
.nv.constant4:
        /*0000*/ 	.dword	__assertfail
	.align		8
        /*0008*/ 	.dword	__unnamed_1
	.align		8
        /*0010*/ 	.dword	__unnamed_2
	.align		8
        /*0018*/ 	.dword	__unnamed_3
	.align		8
        /*0020*/ 	.dword	_ZN39_INTERNAL_be36a115_4_k_cu_abe25cdc_89104cuda3std3__45__cpo5beginE
	.align		8
        /*0028*/ 	.dword	_ZN39_INTERNAL_be36a115_4_k_cu_abe25cdc_89104cuda3std3__45__cpo3endE
	.align		8
        /*0030*/ 	.dword	_ZN39_INTERNAL_be36a115_4_k_cu_abe25cdc_89104cuda3std3__45__cpo6cbeginE
	.align		8
        /*0038*/ 	.dword	_ZN39_INTERNAL_be36a115_4_k_cu_abe25cdc_89104cuda3std3__45__cpo4cendE
	.align		8
        /*0040*/ 	.dword	_ZN39_INTERNAL_be36a115_4_k_cu_abe25cdc_89104cuda3std3__441_GLOBAL__N__be36a115_4_k_cu_abe25cdc_89106ignoreE
	.align		8
        /*0048*/ 	.dword	_ZN39_INTERNAL_be36a115_4_k_cu_abe25cdc_89104cuda3std3__419piecewise_constructE
	.align		8
        /*0050*/ 	.dword	_ZN39_INTERNAL_be36a115_4_k_cu_abe25cdc_89104cuda3std3__48in_placeE
	.align		8
        /*0058*/ 	.dword	_ZN39_INTERNAL_be36a115_4_k_cu_abe25cdc_89104cuda3std6ranges3__45__cpo4swapE
	.align		8
        /*0060*/ 	.dword	_ZN39_INTERNAL_be36a115_4_k_cu_abe25cdc_89104cuda3std6ranges3__45__cpo9iter_moveE
	.align		8
        /*0068*/ 	.dword	_ZN39_INTERNAL_be36a115_4_k_cu_abe25cdc_89104cute7productE
	.align		8
        /*0070*/ 	.dword	_ZN39_INTERNAL_be36a115_4_k_cu_abe25cdc_89104cute1_E
	.align		8
        /*0078*/ 	.dword	$str$25
	.align		8
        /*0080*/ 	.dword	$str$26
	.align		8
        /*0088*/ 	.dword	$str$27
	.align		8
        /*0090*/ 	.dword	$str$28


//--------------------- .text._ZN7cutlass13device_kernelINS_4gemm6kernel13GemmUniversalIN4cute5tupleIJiiiiEEENS1_10collective13CollectiveMmaINS1_35MainloopSm100TmaUmmaWarpSpecializedILi11ELi2ELi2ENS5_IJNS4_1CILi2EEESB_NSA_ILi1EEEEEEEENS5_IJNSA_ILi256EEESF_NSA_ILi64EEEEEENS_12float_e4m3_tENS5_IJlSC_lEEESI_SJ_NS4_8TiledMMAINS4_8MMA_AtomIJNS4_10MMA_TraitsINS4_25SM100_MMA_F8F6F4_2x1SM_SSEJSI_SI_fSF_SF_NS4_17integral_constantINS4_4UMMA5MajorELSQ_0EEESR_NSO_INSP_7ScaleInELSS_0EEEST_EEEEEENS4_6LayoutINS5_IJSC_SC_SC_EEENS5_IJNSA_ILi0EEESY_SY_EEEEENS5_IJNS4_10UnderscoreES11_S11_EEEEENS4_28SM100_TMA_2SM_LOAD_MULTICASTENS4_14ComposedLayoutINS4_7SwizzleILi2ELi4ELi3EEENS4_18smem_ptr_flag_bitsILi8EEENSW_INS5_IJNSA_ILi8EEESG_EEENS5_IJSG_SC_EEEEEEEvNS4_8identityENS4_18SM100_TMA_2SM_LOADES1E_vS1F_EENS_8epilogue10collective18CollectiveEpilogueINS1I_23Sm100TmaWarpSpecializedILi4ELi2ELi64ELb0ELb0EEEJNS5_IJNSA_ILi128EEESF_SG_EEENS5_IJNSW_IS1N_SC_EENSW_ISG_SC_EEEEESI_SJ_SI_SJ_NS1I_6fusion15FusionCallbacksIS1M_NS1S_17LinearCombinationISI_fSI_fLNS_15FloatRoundStyleE2EEES1O_S1R_JEEENS4_5SM1004TMEM4LOAD26SM100_TMEM_LOAD_32dp32b64xENS4_13SM90_TMA_LOADES1E_NS4_39AutoVectorizingCopyWithAssumedAlignmentILi128EEENS4_14SM90_TMA_STOREES1E_S24_S24_EEEvvEEEEvNT_6ParamsE --------------------------
	.section	.text._ZN7cutlass13device_kernelINS_4gemm6kernel13GemmUniversalIN4cute5tupleIJiiiiEEENS1_10collective13CollectiveMmaINS1_35MainloopSm100TmaUmmaWarpSpecializedILi11ELi2ELi2ENS5_IJNS4_1CILi2EEESB_NSA_ILi1EEEEEEEENS5_IJNSA_ILi256EEESF_NSA_ILi64EEEEEENS_12float_e4m3_tENS5_IJlSC_lEEESI_SJ_NS4_8TiledMMAINS4_8MMA_AtomIJNS4_10MMA_TraitsINS4_25SM100_MMA_F8F6F4_2x1SM_SSEJSI_SI_fSF_SF_NS4_17integral_constantINS4_4UMMA5MajorELSQ_0EEESR_NSO_INSP_7ScaleInELSS_0EEEST_EEEEEENS4_6LayoutINS5_IJSC_SC_SC_EEENS5_IJNSA_ILi0EEESY_SY_EEEEENS5_IJNS4_10UnderscoreES11_S11_EEEEENS4_28SM100_TMA_2SM_LOAD_MULTICASTENS4_14ComposedLayoutINS4_7SwizzleILi2ELi4ELi3EEENS4_18smem_ptr_flag_bitsILi8EEENSW_INS5_IJNSA_ILi8EEESG_EEENS5_IJSG_SC_EEEEEEEvNS4_8identityENS4_18SM100_TMA_2SM_LOADES1E_vS1F_EENS_8epilogue10collective18CollectiveEpilogueINS1I_23Sm100TmaWarpSpecializedILi4ELi2ELi64ELb0ELb0EEEJNS5_IJNSA_ILi128EEESF_SG_EEENS5_IJNSW_IS1N_SC_EENSW_ISG_SC_EEEEESI_SJ_SI_SJ_NS1I_6fusion15FusionCallbacksIS1M_NS1S_17LinearCombinationISI_fSI_fLNS_15FloatRoundStyleE2EEES1O_S1R_JEEENS4_5SM1004TMEM4LOAD26SM100_TMEM_LOAD_32dp32b64xENS4_13SM90_TMA_LOADES1E_NS4_39AutoVectorizingCopyWithAssumedAlignmentILi128EEENS4_14SM90_TMA_STOREES1E_S24_S24_EEEvvEEEEvNT_6ParamsE,"ax",@progbits
	.align	128
.text._ZN7cutlass13device_kernelINS_4gemm6kernel13GemmUniversalIN4cute5tupleIJiiiiEEENS1_10collective13CollectiveMmaINS1_35MainloopSm100TmaUmmaWarpSpecializedILi11ELi2ELi2ENS5_IJNS4_1CILi2EEESB_NSA_ILi1EEEEEEEENS5_IJNSA_ILi256EEESF_NSA_ILi64EEEEEENS_12float_e4m3_tENS5_IJlSC_lEEESI_SJ_NS4_8TiledMMAINS4_8MMA_AtomIJNS4_10MMA_TraitsINS4_25SM100_MMA_F8F6F4_2x1SM_SSEJSI_SI_fSF_SF_NS4_17integral_constantINS4_4UMMA5MajorELSQ_0EEESR_NSO_INSP_7ScaleInELSS_0EEEST_EEEEEENS4_6LayoutINS5_IJSC_SC_SC_EEENS5_IJNSA_ILi0EEESY_SY_EEEEENS5_IJNS4_10UnderscoreES11_S11_EEEEENS4_28SM100_TMA_2SM_LOAD_MULTICASTENS4_14ComposedLayoutINS4_7SwizzleILi2ELi4ELi3EEENS4_18smem_ptr_flag_bitsILi8EEENSW_INS5_IJNSA_ILi8EEESG_EEENS5_IJSG_SC_EEEEEEEvNS4_8identityENS4_18SM100_TMA_2SM_LOADES1E_vS1F_EENS_8epilogue10collective18CollectiveEpilogueINS1I_23Sm100TmaWarpSpecializedILi4ELi2ELi64ELb0ELb0EEEJNS5_IJNSA_ILi128EEESF_SG_EEENS5_IJNSW_IS1N_SC_EENSW_ISG_SC_EEEEESI_SJ_SI_SJ_NS1I_6fusion15FusionCallbacksIS1M_NS1S_17LinearCombinationISI_fSI_fLNS_15FloatRoundStyleE2EEES1O_S1R_JEEENS4_5SM1004TMEM4LOAD26SM100_TMEM_LOAD_32dp32b64xENS4_13SM90_TMA_LOADES1E_NS4_39AutoVectorizingCopyWithAssumedAlignmentILi128EEENS4_14SM90_TMA_STOREES1E_S24_S24_EEEvvEEEEvNT_6ParamsE:
        .type           _ZN7cutlass13device_kernelINS_4gemm6kernel13GemmUniversalIN4cute5tupleIJiiiiEEENS1_10collective13CollectiveMmaINS1_35MainloopSm100TmaUmmaWarpSpecializedILi11ELi2ELi2ENS5_IJNS4_1CILi2EEESB_NSA_ILi1EEEEEEEENS5_IJNSA_ILi256EEESF_NSA_ILi64EEEEEENS_12float_e4m3_tENS5_IJlSC_lEEESI_SJ_NS4_8TiledMMAINS4_8MMA_AtomIJNS4_10MMA_TraitsINS4_25SM100_MMA_F8F6F4_2x1SM_SSEJSI_SI_fSF_SF_NS4_17integral_constantINS4_4UMMA5MajorELSQ_0EEESR_NSO_INSP_7ScaleInELSS_0EEEST_EEEEEENS4_6LayoutINS5_IJSC_SC_SC_EEENS5_IJNSA_ILi0EEESY_SY_EEEEENS5_IJNS4_10UnderscoreES11_S11_EEEEENS4_28SM100_TMA_2SM_LOAD_MULTICASTENS4_14ComposedLayoutINS4_7SwizzleILi2ELi4ELi3EEENS4_18smem_ptr_flag_bitsILi8EEENSW_INS5_IJNSA_ILi8EEESG_EEENS5_IJSG_SC_EEEEEEEvNS4_8identityENS4_18SM100_TMA_2SM_LOADES1E_vS1F_EENS_8epilogue10collective18CollectiveEpilogueINS1I_23Sm100TmaWarpSpecializedILi4ELi2ELi64ELb0ELb0EEEJNS5_IJNSA_ILi128EEESF_SG_EEENS5_IJNSW_IS1N_SC_EENSW_ISG_SC_EEEEESI_SJ_SI_SJ_NS1I_6fusion15FusionCallbacksIS1M_NS1S_17LinearCombinationISI_fSI_fLNS_15FloatRoundStyleE2EEES1O_S1R_JEEENS4_5SM1004TMEM4LOAD26SM100_TMEM_LOAD_32dp32b64xENS4_13SM90_TMA_LOADES1E_NS4_39AutoVectorizingCopyWithAssumedAlignmentILi128EEENS4_14SM90_TMA_STOREES1E_S24_S24_EEEvvEEEEvNT_6ParamsE,@function
        .size           _ZN7cutlass13device_kernelINS_4gemm6kernel13GemmUniversalIN4cute5tupleIJiiiiEEENS1_10collective13CollectiveMmaINS1_35MainloopSm100TmaUmmaWarpSpecializedILi11ELi2ELi2ENS5_IJNS4_1CILi2EEESB_NSA_ILi1EEEEEEEENS5_IJNSA_ILi256EEESF_NSA_ILi64EEEEEENS_12float_e4m3_tENS5_IJlSC_lEEESI_SJ_NS4_8TiledMMAINS4_8MMA_AtomIJNS4_10MMA_TraitsINS4_25SM100_MMA_F8F6F4_2x1SM_SSEJSI_SI_fSF_SF_NS4_17integral_constantINS4_4UMMA5MajorELSQ_0EEESR_NSO_INSP_7ScaleInELSS_0EEEST_EEEEEENS4_6LayoutINS5_IJSC_SC_SC_EEENS5_IJNSA_ILi0EEESY_SY_EEEEENS5_IJNS4_10UnderscoreES11_S11_EEEEENS4_28SM100_TMA_2SM_LOAD_MULTICASTENS4_14ComposedLayoutINS4_7SwizzleILi2ELi4ELi3EEENS4_18smem_ptr_flag_bitsILi8EEENSW_INS5_IJNSA_ILi8EEESG_EEENS5_IJSG_SC_EEEEEEEvNS4_8identityENS4_18SM100_TMA_2SM_LOADES1E_vS1F_EENS_8epilogue10collective18CollectiveEpilogueINS1I_23Sm100TmaWarpSpecializedILi4ELi2ELi64ELb0ELb0EEEJNS5_IJNSA_ILi128EEESF_SG_EEENS5_IJNSW_IS1N_SC_EENSW_ISG_SC_EEEEESI_SJ_SI_SJ_NS1I_6fusion15FusionCallbacksIS1M_NS1S_17LinearCombinationISI_fSI_fLNS_15FloatRoundStyleE2EEES1O_S1R_JEEENS4_5SM1004TMEM4LOAD26SM100_TMEM_LOAD_32dp32b64xENS4_13SM90_TMA_LOADES1E_NS4_39AutoVectorizingCopyWithAssumedAlignmentILi128EEENS4_14SM90_TMA_STOREES1E_S24_S24_EEEvvEEEEvNT_6ParamsE,(.L_x_210 - _ZN7cutlass13device_kernelINS_4gemm6kernel13GemmUniversalIN4cute5tupleIJiiiiEEENS1_10collective13CollectiveMmaINS1_35MainloopSm100TmaUmmaWarpSpecializedILi11ELi2ELi2ENS5_IJNS4_1CILi2EEESB_NSA_ILi1EEEEEEEENS5_IJNSA_ILi256EEESF_NSA_ILi64EEEEEENS_12float_e4m3_tENS5_IJlSC_lEEESI_SJ_NS4_8TiledMMAINS4_8MMA_AtomIJNS4_10MMA_TraitsINS4_25SM100_MMA_F8F6F4_2x1SM_SSEJSI_SI_fSF_SF_NS4_17integral_constantINS4_4UMMA5MajorELSQ_0EEESR_NSO_INSP_7ScaleInELSS_0EEEST_EEEEEENS4_6LayoutINS5_IJSC_SC_SC_EEENS5_IJNSA_ILi0EEESY_SY_EEEEENS5_IJNS4_10UnderscoreES11_S11_EEEEENS4_28SM100_TMA_2SM_LOAD_MULTICASTENS4_14ComposedLayoutINS4_7SwizzleILi2ELi4ELi3EEENS4_18smem_ptr_flag_bitsILi8EEENSW_INS5_IJNSA_ILi8EEESG_EEENS5_IJSG_SC_EEEEEEEvNS4_8identityENS4_18SM100_TMA_2SM_LOADES1E_vS1F_EENS_8epilogue10collective18CollectiveEpilogueINS1I_23Sm100TmaWarpSpecializedILi4ELi2ELi64ELb0ELb0EEEJNS5_IJNSA_ILi128EEESF_SG_EEENS5_IJNSW_IS1N_SC_EENSW_ISG_SC_EEEEESI_SJ_SI_SJ_NS1I_6fusion15FusionCallbacksIS1M_NS1S_17LinearCombinationISI_fSI_fLNS_15FloatRoundStyleE2EEES1O_S1R_JEEENS4_5SM1004TMEM4LOAD26SM100_TMEM_LOAD_32dp32b64xENS4_13SM90_TMA_LOADES1E_NS4_39AutoVectorizingCopyWithAssumedAlignmentILi128EEENS4_14SM90_TMA_STOREES1E_S24_S24_EEEvvEEEEvNT_6ParamsE)
        .other          _ZN7cutlass13device_kernelINS_4gemm6kernel13GemmUniversalIN4cute5tupleIJiiiiEEENS1_10collective13CollectiveMmaINS1_35MainloopSm100TmaUmmaWarpSpecializedILi11ELi2ELi2ENS5_IJNS4_1CILi2EEESB_NSA_ILi1EEEEEEEENS5_IJNSA_ILi256EEESF_NSA_ILi64EEEEEENS_12float_e4m3_tENS5_IJlSC_lEEESI_SJ_NS4_8TiledMMAINS4_8MMA_AtomIJNS4_10MMA_TraitsINS4_25SM100_MMA_F8F6F4_2x1SM_SSEJSI_SI_fSF_SF_NS4_17integral_constantINS4_4UMMA5MajorELSQ_0EEESR_NSO_INSP_7ScaleInELSS_0EEEST_EEEEEENS4_6LayoutINS5_IJSC_SC_SC_EEENS5_IJNSA_ILi0EEESY_SY_EEEEENS5_IJNS4_10UnderscoreES11_S11_EEEEENS4_28SM100_TMA_2SM_LOAD_MULTICASTENS4_14ComposedLayoutINS4_7SwizzleILi2ELi4ELi3EEENS4_18smem_ptr_flag_bitsILi8EEENSW_INS5_IJNSA_ILi8EEESG_EEENS5_IJSG_SC_EEEEEEEvNS4_8identityENS4_18SM100_TMA_2SM_LOADES1E_vS1F_EENS_8epilogue10collective18CollectiveEpilogueINS1I_23Sm100TmaWarpSpecializedILi4ELi2ELi64ELb0ELb0EEEJNS5_IJNSA_ILi128EEESF_SG_EEENS5_IJNSW_IS1N_SC_EENSW_ISG_SC_EEEEESI_SJ_SI_SJ_NS1I_6fusion15FusionCallbacksIS1M_NS1S_17LinearCombinationISI_fSI_fLNS_15FloatRoundStyleE2EEES1O_S1R_JEEENS4_5SM1004TMEM4LOAD26SM100_TMEM_LOAD_32dp32b64xENS4_13SM90_TMA_LOADES1E_NS4_39AutoVectorizingCopyWithAssumedAlignmentILi128EEENS4_14SM90_TMA_STOREES1E_S24_S24_EEEvvEEEEvNT_6ParamsE,@"STO_CUDA_ENTRY STV_DEFAULT"
_ZN7cutlass13device_kernelINS_4gemm6kernel13GemmUniversalIN4cute5tupleIJiiiiEEENS1_10collective13CollectiveMmaINS1_35MainloopSm100TmaUmmaWarpSpecializedILi11ELi2ELi2ENS5_IJNS4_1CILi2EEESB_NSA_ILi1EEEEEEEENS5_IJNSA_ILi256EEESF_NSA_ILi64EEEEEENS_12float_e4m3_tENS5_IJlSC_lEEESI_SJ_NS4_8TiledMMAINS4_8MMA_AtomIJNS4_10MMA_TraitsINS4_25SM100_MMA_F8F6F4_2x1SM_SSEJSI_SI_fSF_SF_NS4_17integral_constantINS4_4UMMA5MajorELSQ_0EEESR_NSO_INSP_7ScaleInELSS_0EEEST_EEEEEENS4_6LayoutINS5_IJSC_SC_SC_EEENS5_IJNSA_ILi0EEESY_SY_EEEEENS5_IJNS4_10UnderscoreES11_S11_EEEEENS4_28SM100_TMA_2SM_LOAD_MULTICASTENS4_14ComposedLayoutINS4_7SwizzleILi2ELi4ELi3EEENS4_18smem_ptr_flag_bitsILi8EEENSW_INS5_IJNSA_ILi8EEESG_EEENS5_IJSG_SC_EEEEEEEvNS4_8identityENS4_18SM100_TMA_2SM_LOADES1E_vS1F_EENS_8epilogue10collective18CollectiveEpilogueINS1I_23Sm100TmaWarpSpecializedILi4ELi2ELi64ELb0ELb0EEEJNS5_IJNSA_ILi128EEESF_SG_EEENS5_IJNSW_IS1N_SC_EENSW_ISG_SC_EEEEESI_SJ_SI_SJ_NS1I_6fusion15FusionCallbacksIS1M_NS1S_17LinearCombinationISI_fSI_fLNS_15FloatRoundStyleE2EEES1O_S1R_JEEENS4_5SM1004TMEM4LOAD26SM100_TMEM_LOAD_32dp32b64xENS4_13SM90_TMA_LOADES1E_NS4_39AutoVectorizingCopyWithAssumedAlignmentILi128EEENS4_14SM90_TMA_STOREES1E_S24_S24_EEEvvEEEEvNT_6ParamsE:
[----:B------:R-:W1:Y:S01]  /*0000*/  LDC R1, c[0x0][0x37c] ;  /* 0x0000df00ff017b82 */ /* 0x000e620000000800 */
[----:B------:R-:W2:Y:S01]  /*0010*/  S2R R172, SR_TID.X ;  /* 0x0000000000ac7919 */ /* 0x000ea20000002100 */
[----:B------:R-:W3:Y:S06]  /*0020*/  LDCU.64 UR8, c[0x0][0x890] ;  /* 0x00011200ff0877ac */ /* 0x000eec0008000a00 */
[----:B------:R-:W4:Y:S01]  /*0030*/  S2UR UR45, SR_CgaCtaId ;  /* 0x00000000002d79c3 */ /* 0x000f220000008800 */
[----:B------:R-:W-:Y:S02]  /*0040*/  PRMT R158, RZ, 0x7610, R158 ;  /* 0x00007610ff9e7816 */ /* 0x000fe4000000009e */
[----:B------:R-:W-:Y:S01]  /*0050*/  ELECT P1, URZ, PT ;  /* 0x0000000000ff782f */ /* 0x000fe20003820000 */
[----:B---3--:R-:W-:-:S04]  /*0060*/  UISETP.NE.U32.AND UP0, UPT, UR8, URZ, UPT ;  /* 0x000000ff0800728c */ /* 0x008fc8000bf05070 */
[----:B------:R-:W-:Y:S02]  /*0070*/  UISETP.NE.AND.EX UP0, UPT, UR9, URZ, UPT, UP0 ;  /* 0x000000ff0900728c */ /* 0x000fe4000bf05300 */
[----:B----4-:R-:W-:Y:S02]  /*0080*/  ULOP3.LUT UR33, UR45, 0x1, URZ, 0xc0, !UPT ;  /* 0x000000012d217892 */ /* 0x010fe4000f8ec0ff */
[----:B------:R-:W-:Y:S01]  /*0090*/  ULOP3.LUT UR34, UR45, 0x1, URZ, 0x3c, !UPT ;  /* 0x000000012d227892 */ /* 0x000fe2000f8e3cff */
[----:B--2---:R-:W-:-:S05]  /*00a0*/  SHF.R.U32.HI R159, RZ, 0x5, R172 ;  /* 0x00000005ff9f7819 */ /* 0x004fca00000116ac */
[----:B------:R-:W2:Y:S02]  /*00b0*/  SHFL.IDX PT, R0, R159, RZ, 0x1f ;  /* 0x00001fff9f007589 */ /* 0x000ea400000e0000 */
[----:B--2---:R-:W-:Y:S01]  /*00c0*/  R2UR UR17, R0 ;  /* 0x00000000001172ca */ /* 0x004fe200000e0000 */
[----:B-1----:R-:W-:-:S14]  /*00d0*/  BRA.U UP0, `(.L_x_0) ;  /* 0x0000000100307547 */ /* 0x002fdc000b800000 */
[----:B------:R-:W1:Y:S02]  /*00e0*/  LDCU.64 UR4, c[0x0][0x888] ;  /* 0x00011100ff0477ac */ /* 0x000e640008000a00 */
[----:B-1----:R-:W-:-:S04]  /*00f0*/  UISETP.NE.U32.AND UP0, UPT, UR4, URZ, UPT ;  /* 0x000000ff0400728c */ /* 0x002fc8000bf05070 */
[----:B------:R-:W-:-:S09]  /*0100*/  UISETP.NE.AND.EX UP0, UPT, UR5, URZ, UPT, UP0 ;  /* 0x000000ff0500728c */ /* 0x000fd2000bf05300 */
[----:B------:R-:W-:Y:S05]  /*0110*/  BRA.U !UP0, `(.L_x_1) ;  /* 0x0000000108147547 */ /* 0x000fea000b800000 */
[----:B------:R-:W1:Y:S01]  /*0120*/  LDC.64 R2, c[0x0][0x888] ;  /* 0x00022200ff027b82 */ /* 0x000e620000000a00 */
[----:B------:R-:W1:Y:S02]  /*0130*/  LDCU.64 UR4, c[0x0][0x358] ;  /* 0x00006b00ff0477ac */ /* 0x000e640008000a00 */
[----:B-1----:R1:W5:Y:S01]  /*0140*/  LDG.E R73, desc[UR4][R2.64] ;  /* 0x0000000402497981 */ /* 0x002362000c1e1900 */
[----:B------:R-:W-:Y:S01]  /*0150*/  HFMA2 R158, -RZ, RZ, 0, 5.9604644775390625e-08 ;  /* 0x00000001ff9e7431 */ /* 0x000fe200000001ff */
[----:B------:R-:W-:Y:S05]  /*0160*/  BRA `(.L_x_0) ;  /* 0x00000000000c7947 */ /* 0x000fea0003800000 */
.L_x_1:
[----:B------:R-:W1:Y:S01]  /*0170*/  LDCU UR4, c[0x0][0x880] ;  /* 0x00011000ff0477ac */ /* 0x000e620008000800 */
[----:B------:R-:W-:Y:S01]  /*0180*/  HFMA2 R158, -RZ, RZ, 0, 5.9604644775390625e-08 ;  /* 0x00000001ff9e7431 */ /* 0x000fe200000001ff */
[----:B-1----:R-:W-:-:S07]  /*0190*/  MOV R73, UR4 ;  /* 0x0000000400497c02 */ /* 0x002fce0008000f00 */
.L_x_0:
[----:B------:R-:W2:Y:S02]  /*01a0*/  LDCU.64 UR4, c[0x0][0x8b0] ;  /* 0x00011600ff0477ac */ /* 0x000ea40008000a00 */
[----:B--2---:R-:W-:-:S04]  /*01b0*/  UISETP.NE.U32.AND UP0, UPT, UR4, URZ, UPT ;  /* 0x000000ff0400728c */ /* 0x004fc8000bf05070 */
[----:B------:R-:W-:-:S09]  /*01c0*/  UISETP.NE.AND.EX UP0, UPT, UR5, URZ, UPT, UP0 ;  /* 0x000000ff0500728c */ /* 0x000fd2000bf05300 */
[----:B------:R-:W-:Y:S05]  /*01d0*/  BRA.U UP0, `(.L_x_2) ;  /* 0x0000000100287547 */ /* 0x000fea000b800000 */
[----:B------:R-:W2:Y:S02]  /*01e0*/  LDCU.64 UR4, c[0x0][0x8a8] ;  /* 0x00011500ff0477ac */ /* 0x000ea40008000a00 */
[----:B--2---:R-:W-:-:S04]  /*01f0*/  UISETP.NE.U32.AND UP0, UPT, UR4, URZ, UPT ;  /* 0x000000ff0400728c */ /* 0x004fc8000bf05070 */
[----:B------:R-:W-:-:S09]  /*0200*/  UISETP.NE.AND.EX UP0, UPT, UR5, URZ, UPT, UP0 ;  /* 0x000000ff0500728c */ /* 0x000fd2000bf05300 */
[----:B------:R-:W-:Y:S05]  /*0210*/  BRA.U !UP0, `(.L_x_3) ;  /* 0x0000000108107547 */ /* 0x000fea000b800000 */
[----:B------:R-:W2:Y:S01]  /*0220*/  LDC.64 R70, c[0x0][0x8a8] ;  /* 0x00022a00ff467b82 */ /* 0x000ea20000000a00 */
[----:B------:R-:W2:Y:S02]  /*0230*/  LDCU.64 UR4, c[0x0][0x358] ;  /* 0x00006b00ff0477ac */ /* 0x000ea40008000a00 */
[----:B--2---:R2:W5:Y:S01]  /*0240*/  LDG.E R70, desc[UR4][R70.64] ;  /* 0x0000000446467981 */ /* 0x004562000c1e1900 */
[----:B------:R-:W-:Y:S05]  /*0250*/  BRA `(.L_x_2) ;  /* 0x0000000000087947 */ /* 0x000fea0003800000 */
.L_x_3:
[----:B------:R-:W2:Y:S02]  /*0260*/  LDCU UR4, c[0x0][0x8a0] ;  /* 0x00011400ff0477ac */ /* 0x000ea40008000800 */
[----:B--2---:R-:W-:Y:S02]  /*0270*/  MOV R70, UR4 ;  /* 0x0000000400467c02 */ /* 0x004fe40008000f00 */
.L_x_2:
[----:B------:R-:W-:Y:S01]  /*0280*/  IMAD.U32 R0, RZ, RZ, UR17 ;  /* 0x00000011ff007e24 */ /* 0x000fe2000f8e00ff */
[----:B------:R-:W-:Y:S04]  /*0290*/  BSSY.RECONVERGENT B0, `(.L_x_4) ;  /* 0x000000c000007945 */ /* 0x000fe80003800200 */
[C---:B------:R-:W-:Y:S02]  /*02a0*/  ISETP.NE.OR P2, PT, R0.reuse, 0x1, !P1 ;  /* 0x000000010000780c */ /* 0x040fe40004f45670 */
[----:B------:R-:W-:-:S11]  /*02b0*/  ISETP.NE.OR P0, PT, R0, 0x3, !P1 ;  /* 0x000000030000780c */ /* 0x000fd60004f05670 */
[----:B------:R-:W-:Y:S05]  /*02c0*/  @P2 BRA `(.L_x_5) ;  /* 0x0000000000202947 */ /* 0x000fea0003800000 */
[----:B------:R-:W3:Y:S02]  /*02d0*/  LDCU.64 UR4, c[0x0][0x348] ;  /* 0x00006900ff0477ac */ /* 0x000ee40008000a00 */
[----:B---3--:R-:W-:Y:S02]  /*02e0*/  UIADD3 UR6, UP1, UPT, UR4, 0x80, URZ ;  /* 0x0000008004067890 */ /* 0x008fe4000ff3e0ff */
[----:B------:R-:W-:Y:S02]  /*02f0*/  UIADD3 UR4, UP0, UPT, UR4, 0x180, URZ ;  /* 0x0000018004047890 */ /* 0x000fe4000ff1e0ff */
[----:B------:R-:W-:Y:S02]  /*0300*/  UIADD3.X UR7, UPT, UPT, URZ, UR5, URZ, UP1, !UPT ;  /* 0x00000005ff077290 */ /* 0x000fe40008ffe4ff */
[----:B------:R-:W-:-:S07]  /*0310*/  UIADD3.X UR5, UPT, UPT, URZ, UR5, URZ, UP0, !UPT ;  /* 0x00000005ff057290 */ /* 0x000fce00087fe4ff */
[----:B------:R3:W-:Y:S02]  /*0320*/  UTMACCTL.PF [UR6] ;  /* 0x00000000060079b9 */ /* 0x0007e40008040000 */
[----:B------:R3:W-:Y:S02]  /*0330*/  UTMACCTL.PF [UR4] ;  /* 0x00000000040079b9 */ /* 0x0007e40008040000 */
[----:B---3--:R-:W-:Y:S01]  /*0340*/  NOP ;  /* 0x0000000000007918 */ /* 0x008fe20000000000 */
.L_x_5:
[----:B------:R-:W-:Y:S05]  /*0350*/  BSYNC.RECONVERGENT B0 ;  /* 0x0000000000007941 */ /* 0x000fea0003800200 */
.L_x_4:
[----:B------:R-:W-:Y:S04]  /*0360*/  BSSY.RECONVERGENT B0, `(.L_x_6) ;  /* 0x000000a000007945 */ /* 0x000fe80003800200 */
        /* <DEDUP_REMOVED lines=9> */
.L_x_7:
[----:B------:R-:W-:Y:S05]  /*0400*/  BSYNC.RECONVERGENT B0 ;  /* 0x0000000000007941 */ /* 0x000fea0003800200 */
.L_x_6:
[----:B------:R-:W3:Y:S01]  /*0410*/  LDCU.64 UR4, c[0x0][0x888] ;  /* 0x00011100ff0477ac */ /* 0x000ee20008000a00 */
[----:B------:R-:W-:Y:S02]  /*0420*/  UISETP.EQ.U32.AND UP1, UPT, UR8, URZ, UPT ;  /* 0x000000ff0800728c */ /* 0x000fe4000bf22070 */
[----:B------:R-:W-:Y:S02]  /*0430*/  UPLOP3.LUT UP3, UPT, UPT, UPT, UPT, 0x80, 0x8 ;  /* 0x000000000008789c */ /* 0x000fe40003f6f070 */
[----:B---3--:R-:W-:-:S04]  /*0440*/  UISETP.NE.U32.AND UP0, UPT, UR4, URZ, UPT ;  /* 0x000000ff0400728c */ /* 0x008fc8000bf05070 */
[----:B------:R-:W-:-:S04]  /*0450*/  UISETP.NE.AND.EX UP0, UPT, UR5, URZ, UPT, UP0 ;  /* 0x000000ff0500728c */ /* 0x000fc8000bf05300 */
[----:B------:R-:W-:-:S04]  /*0460*/  UISETP.EQ.OR.EX UP2, UPT, UR9, URZ, !UP0, UP1 ;  /* 0x000000ff0900728c */ /* 0x000fc8000c742710 */
[----:B------:R-:W-:-:S06]  /*0470*/  UP2UR UR4, UPR, URZ, 0x4 ;  /* 0x00000004ff047883 */ /* 0x000fcc0008000000 */
[----:B------:R-:W-:Y:S01]  /*0480*/  MOV R162, UR4 ;  /* 0x0000000400a27c02 */ /* 0x000fe20008000f00 */
[----:B------:R-:W-:Y:S06]  /*0490*/  BRA.U !UP2, `(.L_x_8) ;  /* 0x000000010a207547 */ /* 0x000fec000b800000 */
[----:B------:R-:W-:Y:S01]  /*04a0*/  UISETP.NE.U32.AND UP1, UPT, UR8, URZ, UPT ;  /* 0x000000ff0800728c */ /* 0x000fe2000bf25070 */
[----:B-----5:R-:W-:Y:S01]  /*04b0*/  FSETP.NEU.AND P0, PT, R73, RZ, PT ;  /* 0x000000ff4900720b */ /* 0x020fe20003f0d000 */
[----:B------:R-:W-:Y:S02]  /*04c0*/  USEL UR4, URZ, 0xffffffff, UP0 ;  /* 0xffffffffff047887 */ /* 0x000fe40008000000 */
[----:B------:R-:W-:-:S10]  /*04d0*/  UISETP.NE.AND.EX UP1, UPT, UR9, URZ, UPT, UP1 ;  /* 0x000000ff0900728c */ /* 0x000fd4000bf25310 */
[----:B------:R-:W-:Y:S01]  /*04e0*/  VOTEU.ANY UP0, P0 ;  /* 0x0000000000ff7886 */ /* 0x000fe20000000100 */
[----:B------:R-:W-:-:S04]  /*04f0*/  @!UP1 USEL UR4, URZ, 0xffffffff, UP0 ;  /* 0xffffffffff049887 */ /* 0x000fc80008000000 */
[----:B------:R-:W-:-:S04]  /*0500*/  ULOP3.LUT UR4, UR4, 0x1, URZ, 0xc0, !UPT ;  /* 0x0000000104047892 */ /* 0x000fc8000f8ec0ff */
[----:B------:R-:W-:-:S11]  /*0510*/  UISETP.NE.U32.AND UP3, UPT, UR4, 0x1, UPT ;  /* 0x000000010400788c */ /* 0x000fd6000bf65070 */
.L_x_8:
[----:B------:R-:W3:Y:S01]  /*0520*/  SHFL.IDX PT, R0, R159, RZ, 0x1f ;  /* 0x00001fff9f007589 */ /* 0x000ee200000e0000 */
[----:B------:R-:W-:-:S04]  /*0530*/  UISETP.NE.AND UP0, UPT, UR17, 0x2, UPT ;  /* 0x000000021100788c */ /* 0x000fc8000bf05270 */
[----:B------:R-:W-:Y:S02]  /*0540*/  UISETP.EQ.AND UP1, UPT, UR33, URZ, !UP0 ;  /* 0x000000ff2100728c */ /* 0x000fe4000c722270 */
[----:B------:R-:W-:-:S04]  /*0550*/  USEL UR41, URZ, 0x1, UP0 ;  /* 0x00000001ff297887 */ /* 0x000fc80008000000 */
[----:B------:R-:W-:Y:S02]  /*0560*/  PLOP3.LUT P3, PT, P1, PT, UP1, 0x80, 0x8 ;  /* 0x000000000008781c */ /* 0x000fe40000f6f018 */
[----:B---3--:R-:W-:-:S13]  /*0570*/  ISETP.NE.AND P0, PT, R0, RZ, PT ;  /* 0x000000ff0000720c */ /* 0x008fda0003f05270 */
[----:B------:R-:W-:Y:S05]  /*0580*/  @P0 BRA `(.L_x_9) ;  /* 0x0000000000980947 */ /* 0x000fea0003800000 */
[----:B------:R-:W-:Y:S01]  /*0590*/  ELECT P0, URZ, PT ;  /* 0x0000000000ff782f */ /* 0x000fe20003800000 */
[----:B------:R-:W-:-:S12]  /*05a0*/  BSSY.RECONVERGENT B0, `(.L_x_9) ;  /* 0x0000024000007945 */ /* 0x000fd80003800200 */
[----:B------:R-:W-:Y:S05]  /*05b0*/  @!P0 BRA `(.L_x_10) ;  /* 0x0000000000888947 */ /* 0x000fea0003800000 */
[----:B------:R-:W-:Y:S01]  /*05c0*/  UMOV UR4, 0x400 ;  /* 0x0000040000047882 */ /* 0x000fe20000000000 */
[----:B------:R-:W-:Y:S01]  /*05d0*/  UMOV UR8, 0x1 ;  /* 0x0000000100087882 */ /* 0x000fe20000000000 */
[----:B------:R-:W-:Y:S01]  /*05e0*/  UMOV UR6, 0x2 ;  /* 0x0000000200067882 */ /* 0x000fe20000000000 */
[----:B------:R-:W-:Y:S02]  /*05f0*/  ULEA UR4, UR45, UR4, 0x18 ;  /* 0x000000042d047291 */ /* 0x000fe4000f8ec0ff */
[----:B------:R-:W-:-:S04]  /*0600*/  UIADD3 UR8, UPT, UPT, -UR8, 0x100000, URZ ;  /* 0x0010000008087890 */ /* 0x000fc8000fffe1ff */
[----:B------:R-:W-:Y:S02]  /*0610*/  USHF.L.U32 UR9, UR8, 0xb, URZ ;  /* 0x0000000b08097899 */ /* 0x000fe400080006ff */
[----:B------:R-:W-:Y:S02]  /*0620*/  USHF.L.U32 UR8, UR8, 0x1, URZ ;  /* 0x0000000108087899 */ /* 0x000fe400080006ff */
[----:B------:R-:W-:-:S04]  /*0630*/  UIADD3 UR6, UPT, UPT, -UR6, 0x100000, URZ ;  /* 0x0010000006067890 */ /* 0x000fc8000fffe1ff */
[----:B------:R-:W-:Y:S02]  /*0640*/  USHF.L.U32 UR7, UR6, 0xb, URZ ;  /* 0x0000000b06077899 */ /* 0x000fe400080006ff */
[----:B------:R-:W-:Y:S01]  /*0650*/  USHF.L.U32 UR6, UR6, 0x1, URZ ;  /* 0x0000000106067899 */ /* 0x000fe200080006ff */
[----:B------:R-:W3:Y:S03]  /*0660*/  FENCE.VIEW.ASYNC.S ;  /* 0x00000000000073c6 */ /* 0x000ee60000000000 */
[----:B---3--:R3:W4:Y:S08]  /*0670*/  SYNCS.EXCH.64 URZ, [UR4], UR8 ;  /* 0x0000000804ff75b2 */ /* 0x0087300008000100 */
[----:B------:R3:W1:Y:S01]  /*0680*/  SYNCS.EXCH.64 URZ, [UR4+0x58], UR6 ;  /* 0x0000580604ff75b2 */ /* 0x0006620008000100 */
        /* <DEDUP_REMOVED lines=19> */
[----:B------:R3:W1:Y:S02]  /*07c0*/  SYNCS.EXCH.64 URZ, [UR4+0xa8], UR6 ;  /* 0x0000a80604ff75b2 */ /* 0x0006640008000100 */
[----:B---34-:R-:W-:Y:S01]  /*07d0*/  NOP ;  /* 0x0000000000007918 */ /* 0x018fe20000000000 */
.L_x_10:
[----:B------:R-:W-:Y:S05]  /*07e0*/  BSYNC.RECONVERGENT B0 ;  /* 0x0000000000007941 */ /* 0x000fea0003800200 */
.L_x_9:
[----:B------:R-:W3:Y:S01]  /*07f0*/  SHFL.IDX PT, R0, R159, RZ, 0x1f ;  /* 0x00001fff9f007589 */ /* 0x000ee200000e0000 */
[----:B------:R-:W-:Y:S01]  /*0800*/  NOP ;  /* 0x0000000000007918 */ /* 0x000fe20000000000 */
[----:B---3--:R-:W-:-:S13]  /*0810*/  ISETP.NE.AND P0, PT, R0, 0x1, PT ;  /* 0x000000010000780c */ /* 0x008fda0003f05270 */
[----:B------:R-:W-:Y:S05]  /*0820*/  @P0 BRA `(.L_x_11) ;  /* 0x0000000000540947 */ /* 0x000fea0003800000 */
        /* <DEDUP_REMOVED lines=10> */
[----:B------:R-:W-:Y:S01]  /*08d0*/  ELECT P0, URZ, PT ;  /* 0x0000000000ff782f */ /* 0x000fe20003800000 */
[----:B------:R-:W3:Y:S02]  /*08e0*/  FENCE.VIEW.ASYNC.S ;  /* 0x00000000000073c6 */ /* 0x000ee40000000000 */
[----:B---3--:R3:W4:Y:S08]  /*08f0*/  SYNCS.EXCH.64 URZ, [UR4+0xb0], UR8 ;  /* 0x0000b00804ff75b2 */ /* 0x0087300008000100 */
[----:B------:R3:W1:Y:S01]  /*0900*/  SYNCS.EXCH.64 URZ, [UR4+0xd0], UR6 ;  /* 0x0000d00604ff75b2 */ /* 0x0006620008000100 */
[----:B------:R3:W1:Y:S01]  /*0910*/  SYNCS.EXCH.64 URZ, [UR4+0xb8], UR8 ;  /* 0x0000b80804ff75b2 */ /* 0x0006620008000100 */
[----:B------:R3:W1:Y:S01]  /*0920*/  SYNCS.EXCH.64 URZ, [UR4+0xd8], UR6 ;  /* 0x0000d80604ff75b2 */ /* 0x0006620008000100 */
[----:B------:R3:W1:Y:S01]  /*0930*/  SYNCS.EXCH.64 URZ, [UR4+0xc0], UR8 ;  /* 0x0000c00804ff75b2 */ /* 0x0006620008000100 */
[----:B------:R3:W1:Y:S01]  /*0940*/  SYNCS.EXCH.64 URZ, [UR4+0xe0], UR6 ;  /* 0x0000e00604ff75b2 */ /* 0x0006620008000100 */
[----:B------:R3:W1:Y:S01]  /*0950*/  SYNCS.EXCH.64 URZ, [UR4+0xc8], UR8 ;  /* 0x0000c80804ff75b2 */ /* 0x0006620008000100 */
[----:B------:R3:W1:Y:S01]  /*0960*/  SYNCS.EXCH.64 URZ, [UR4+0xe8], UR6 ;  /* 0x0000e80604ff75b2 */ /* 0x0006620008000100 */
[----:B------:R-:W-:Y:S01]  /*0970*/  NOP ;  /* 0x0000000000007918 */ /* 0x000fe20000000000 */
.L_x_11:
[----:B------:R-:W2:Y:S01]  /*0980*/  SHFL.IDX PT, R0, R159, RZ, 0x1f ;  /* 0x00001fff9f007589 */ /* 0x000ea200000e0000 */
[----:B------:R-:W-:Y:S01]  /*0990*/  NOP ;  /* 0x0000000000007918 */ /* 0x000fe20000000000 */
[----:B--2---:R-:W-:-:S13]  /*09a0*/  ISETP.NE.AND P0, PT, R0, 0x3, PT ;  /* 0x000000030000780c */ /* 0x004fda0003f05270 */
[----:B------:R-:W-:Y:S05]  /*09b0*/  @P0 BRA `(.L_x_12) ;  /* 0x00000000002c0947 */ /* 0x000fea0003800000 */
[----:B---3--:R-:W-:Y:S01]  /*09c0*/  UMOV UR6, 0x400 ;  /* 0x0000040000067882 */ /* 0x008fe20000000000 */
[----:B------:R-:W-:Y:S01]  /*09d0*/  UMOV UR4, 0x20 ;  /* 0x0000002000047882 */ /* 0x000fe20000000000 */
[----:B------:R-:W-:Y:S02]  /*09e0*/  ULEA UR6, UR45, UR6, 0x18 ;  /* 0x000000062d067291 */ /* 0x000fe4000f8ec0ff */
[----:B------:R-:W-:-:S04]  /*09f0*/  UIADD3 UR4, UPT, UPT, -UR4, 0x100000, URZ ;  /* 0x0010000004047890 */ /* 0x000fc8000fffe1ff */
[----:B------:R-:W-:Y:S02]  /*0a00*/  USHF.L.U32 UR5, UR4, 0xb, URZ ;  /* 0x0000000b04057899 */ /* 0x000fe400080006ff */
[----:B------:R-:W-:Y:S01]  /*0a10*/  USHF.L.U32 UR4, UR4, 0x1, URZ ;  /* 0x0000000104047899 */ /* 0x000fe200080006ff */
[----:B------:R-:W-:Y:S01]  /*0a20*/  ELECT P0, URZ, PT ;  /* 0x0000000000ff782f */ /* 0x000fe20003800000 */
[----:B------:R-:W2:Y:S10]  /*0a30*/  FENCE.VIEW.ASYNC.S ;  /* 0x00000000000073c6 */ /* 0x000eb40000000000 */
[----:B--2---:R2:W3:Y:S01]  /*0a40*/  SYNCS.EXCH.64 URZ, [UR6+0xf0], UR4 ;  /* 0x0000f00406ff75b2 */ /* 0x0044e20008000100 */
[----:B------:R2:W1:Y:S01]  /*0a50*/  SYNCS.EXCH.64 URZ, [UR6+0xf8], UR4 ;  /* 0x0000f80406ff75b2 */ /* 0x0004620008000100 */
[----:B------:R-:W-:Y:S01]  /*0a60*/  NOP ;  /* 0x0000000000007918 */ /* 0x000fe20000000000 */
.L_x_12:
[----:B------:R-:W4:Y:S01]  /*0a70*/  SHFL.IDX PT, R0, R159, RZ, 0x1f ;  /* 0x00001fff9f007589 */ /* 0x000f2200000e0000 */
[----:B------:R-:W-:Y:S01]  /*0a80*/  NOP ;  /* 0x0000000000007918 */ /* 0x000fe20000000000 */
[----:B----4-:R-:W-:-:S13]  /*0a90*/  ISETP.NE.AND P0, PT, R0, 0x4, PT ;  /* 0x000000040000780c */ /* 0x010fda0003f05270 */
[----:B------:R-:W-:Y:S05]  /*0aa0*/  @P0 BRA `(.L_x_13) ;  /* 0x0000000000480947 */ /* 0x000fea0003800000 */
[----:B--23--:R-:W-:Y:S01]  /*0ab0*/  UMOV UR4, 0x3a0 ;  /* 0x000003a000047882 */ /* 0x00cfe20000000000 */
[----:B------:R-:W-:Y:S01]  /*0ac0*/  UMOV UR6, 0x400 ;  /* 0x0000040000067882 */ /* 0x000fe20000000000 */
[----:B------:R-:W-:Y:S01]  /*0ad0*/  USEL UR4, UR4, 0x320, UP3 ;  /* 0x0000032004047887 */ /* 0x000fe20009800000 */
        /* <DEDUP_REMOVED lines=9> */
[----:B------:R-:W2:Y:S02]  /*0b70*/  FENCE.VIEW.ASYNC.S ;  /* 0x00000000000073c6 */ /* 0x000ea40000000000 */
[----:B--2---:R4:W2:Y:S08]  /*0b80*/  SYNCS.EXCH.64 URZ, [UR6+0x100], UR8 ;  /* 0x0001000806ff75b2 */ /* 0x0048b00008000100 */
[----:B------:R4:W3:Y:S01]  /*0b90*/  SYNCS.EXCH.64 URZ, [UR6+0x110], UR4 ;  /* 0x0001100406ff75b2 */ /* 0x0008e20008000100 */
[----:B------:R4:W1:Y:S01]  /*0ba0*/  SYNCS.EXCH.64 URZ, [UR6+0x108], UR8 ;  /* 0x0001080806ff75b2 */ /* 0x0008620008000100 */
[----:B------:R4:W1:Y:S02]  /*0bb0*/  SYNCS.EXCH.64 URZ, [UR6+0x118], UR4 ;  /* 0x0001180406ff75b2 */ /* 0x0008640008000100 */
[----:B----4-:R-:W-:Y:S01]  /*0bc0*/  NOP ;  /* 0x0000000000007918 */ /* 0x010fe20000000000 */
.L_x_13:
[----:B------:R-:W4:Y:S01]  /*0bd0*/  SHFL.IDX PT, R0, R159, RZ, 0x1f ;  /* 0x00001fff9f007589 */ /* 0x000f2200000e0000 */
[----:B------:R-:W-:Y:S01]  /*0be0*/  NOP ;  /* 0x0000000000007918 */ /* 0x000fe20000000000 */
[----:B----4-:R-:W-:-:S13]  /*0bf0*/  ISETP.NE.AND P0, PT, R0, 0x5, PT ;  /* 0x000000050000780c */ /* 0x010fda0003f05270 */
[----:B------:R-:W-:Y:S05]  /*0c00*/  @P0 BRA `(.L_x_14) ;  /* 0x0000000000440947 */ /* 0x000fea0003800000 */
[----:B--23--:R-:W-:Y:S01]  /*0c10*/  UMOV UR4, 0x400 ;  /* 0x0000040000047882 */ /* 0x00cfe20000000000 */
        /* <DEDUP_REMOVED lines=16> */
.L_x_14:
[----:B------:R-:W4:Y:S01]  /*0d20*/  SHFL.IDX PT, R0, R159, RZ, 0x1f ;  /* 0x00001fff9f007589 */ /* 0x000f2200000e0000 */
[----:B------:R-:W-:Y:S01]  /*0d30*/  ISETP.NE.OR P1, PT, RZ, UR17, !P1 ;  /* 0x00000011ff007c0c */ /* 0x000fe2000cf25670 */
[----:B------:R-:W-:Y:S01]  /*0d40*/  NOP ;  /* 0x0000000000007918 */ /* 0x000fe20000000000 */
[----:B----4-:R-:W-:-:S13]  /*0d50*/  ISETP.NE.AND P0, PT, R0, 0x3, PT ;  /* 0x000000030000780c */ /* 0x010fda0003f05270 */
[----:B------:R-:W-:Y:S05]  /*0d60*/  @P0 BRA `(.L_x_15) ;  /* 0x0000000000340947 */ /* 0x000fea0003800000 */
[----:B--23--:R-:W-:Y:S01]  /*0d70*/  UMOV UR4, 0x400 ;  /* 0x0000040000047882 */ /* 0x00cfe20000000000 */
[----:B------:R-:W-:Y:S01]  /*0d80*/  UMOV UR6, 0x20 ;  /* 0x0000002000067882 */ /* 0x000fe20000000000 */
[----:B------:R-:W-:Y:S02]  /*0d90*/  ULEA UR4, UR45, UR4, 0x18 ;  /* 0x000000042d047291 */ /* 0x000fe4000f8ec0ff */
[----:B------:R-:W-:-:S04]  /*0da0*/  UIADD3 UR6, UPT, UPT, -UR6, 0x100000, URZ ;  /* 0x0010000006067890 */ /* 0x000fc8000fffe1ff */
[----:B------:R-:W-:Y:S02]  /*0db0*/  USHF.L.U32 UR7, UR6, 0xb, URZ ;  /* 0x0000000b06077899 */ /* 0x000fe400080006ff */
[----:B------:R-:W-:Y:S01]  /*0dc0*/  USHF.L.U32 UR6, UR6, 0x1, URZ ;  /* 0x0000000106067899 */ /* 0x000fe200080006ff */
[----:B------:R-:W-:Y:S01]  /*0dd0*/  ELECT P0, URZ, PT ;  /* 0x0000000000ff782f */ /* 0x000fe20003800000 */
[----:B------:R-:W2:Y:S10]  /*0de0*/  FENCE.VIEW.ASYNC.S ;  /* 0x00000000000073c6 */ /* 0x000eb40000000000 */
[----:B--2---:R4:W2:Y:S01]  /*0df0*/  SYNCS.EXCH.64 URZ, [UR4+0x140], UR6 ;  /* 0x0001400604ff75b2 */ /* 0x0048a20008000100 */
[----:B------:R4:W3:Y:S01]  /*0e00*/  SYNCS.EXCH.64 URZ, [UR4+0x150], UR6 ;  /* 0x0001500604ff75b2 */ /* 0x0008e20008000100 */
[----:B------:R4:W1:Y:S01]  /*0e10*/  SYNCS.EXCH.64 URZ, [UR4+0x148], UR6 ;  /* 0x0001480604ff75b2 */ /* 0x0008620008000100 */
[----:B------:R4:W1:Y:S02]  /*0e20*/  SYNCS.EXCH.64 URZ, [UR4+0x158], UR6 ;  /* 0x0001580604ff75b2 */ /* 0x0008640008000100 */
[----:B----4-:R-:W-:Y:S01]  /*0e30*/  NOP ;  /* 0x0000000000007918 */ /* 0x010fe20000000000 */
.L_x_15:
[----:B------:R-:W-:Y:S01]  /*0e40*/  VOTEU.ALL UP0, P1 ;  /* 0x0000000000ff7886 */ /* 0x000fe20000800000 */
[----:B--23--:R-:W-:Y:S01]  /*0e50*/  UMOV UR4, 0x20 ;  /* 0x0000002000047882 */ /* 0x00cfe20000000000 */
[----:B------:R-:W2:Y:S01]  /*0e60*/  LDCU UR7, c[0x0][0x36c] ;  /* 0x00006d80ff0777ac */ /* 0x000ea20008000800 */
[----:B------:R-:W-:Y:S01]  /*0e70*/  NOP ;  /* 0x0000000000007918 */ /* 0x000fe20000000000 */
[----:B-1----:R-:W-:Y:S01]  /*0e80*/  LOP3.LUT R3, R172, 0x1f, RZ, 0xc0, !PT ;  /* 0x0000001fac037812 */ /* 0x002fe200078ec0ff */
[----:B------:R-:W-:Y:S01]  /*0e90*/  @!UP0 UMOV UR6, 0x400 ;  /* 0x0000040000068882 */ /* 0x000fe20000000000 */
[----:B------:R-:W-:-:S04]  /*0ea0*/  @!UP0 UIADD3 UR4, UPT, UPT, -UR4, 0x100000, URZ ;  /* 0x0010000004048890 */ /* 0x000fc8000fffe1ff */
[----:B------:R-:W-:Y:S02]  /*0eb0*/  @!UP0 USHF.L.U32 UR5, UR4, 0xb, URZ ;  /* 0x0000000b04058899 */ /* 0x000fe400080006ff */
[----:B------:R-:W-:Y:S02]  /*0ec0*/  @!UP0 USHF.L.U32 UR4, UR4, 0x1, URZ ;  /* 0x0000000104048899 */ /* 0x000fe400080006ff */
[----:B------:R-:W-:Y:S01]  /*0ed0*/  @!UP0 ULEA UR6, UR45, UR6, 0x18 ;  /* 0x000000062d068291 */ /* 0x000fe2000f8ec0ff */
[----:B------:R-:W-:Y:S01]  /*0ee0*/  VOTEU.ALL UP0, P1 ;  /* 0x0000000000ff7886 */ /* 0x000fe20000800000 */
[----:B------:R-:W-:Y:S02]  /*0ef0*/  UISETP.NE.AND UP4, UPT, UR17, URZ, UPT ;  /* 0x000000ff1100728c */ /* 0x000fe4000bf85270 */
[----:B--2---:R-:W-:Y:S01]  /*0f00*/  UISETP.EQ.U32.AND UP5, UPT, UR7, 0x1, UPT ;  /* 0x000000010700788c */ /* 0x004fe2000bfa2070 */
[----:B------:R-:W1:Y:S07]  /*0f10*/  FENCE.VIEW.ASYNC.S ;  /* 0x00000000000073c6 */ /* 0x000e6e0000000000 */
[----:B-1----:R1:W2:Y:S01]  /*0f20*/  @!UP0 SYNCS.EXCH.64 URZ, [UR6+0x160], UR4 ;  /* 0x0001600406ff85b2 */ /* 0x0022a20008000100 */
[----:B------:R-:W-:Y:S05]  /*0f30*/  BRA.U !UP5, `(.L_x_16) ;  /* 0x000000010d087547 */ /* 0x000fea000b800000 */
[----:B--2---:R-:W-:Y:S01]  /*0f40*/  UCGABAR_ARV ;  /* 0x00000000000079c7 */ /* 0x004fe20008000000 */
[----:B------:R-:W-:Y:S05]  /*0f50*/  BRA `(.L_x_17) ;  /* 0x0000000000047947 */ /* 0x000fea0003800000 */
.L_x_16:
[----:B--2---:R-:W-:Y:S01]  /*0f60*/  NOP ;  /* 0x0000000000007918 */ /* 0x004fe20000000000 */
.L_x_17:
[----:B------:R-:W2:Y:S01]  /*0f70*/  S2UR UR16, SR_CTAID.X ;  /* 0x00000000001079c3 */ /* 0x000ea20000002500 */
[----:B------:R-:W-:-:S05]  /*0f80*/  CS2R.32 R161, SR_CgaSize ;  /* 0x0000000000a17805 */ /* 0x000fca0000008a00 */
[----:B------:R-:W-:-:S05]  /*0f90*/  IMAD R161, R161, -0xa0, RZ ;  /* 0xffffff60a1a17824 */ /* 0x000fca00078e02ff */
[----:B-1----:R-:W-:-:S14]  /*0fa0*/  R2UR UR5, R161 ;  /* 0x00000000a10572ca */ /* 0x002fdc00000e0000 */
[----:B------:R-:W1:Y:S01]  /*0fb0*/  LDCU UR5, c[0x0][UR5+0x2b0] ;  /* 0x00005600050577ac */ /* 0x000e620008000800 */
[----:B------:R-:W-:-:S05]  /*0fc0*/  CS2R.32 R161, SR_CgaSize ;  /* 0x0000000000a17805 */ /* 0x000fca0000008a00 */
[----:B------:R-:W-:-:S05]  /*0fd0*/  IMAD R161, R161, -0xa0, RZ ;  /* 0xffffff60a1a17824 */ /* 0x000fca00078e02ff */
[----:B------:R-:W-:-:S14]  /*0fe0*/  R2UR UR4, R161 ;  /* 0x00000000a10472ca */ /* 0x000fdc00000e0000 */
[----:B------:R-:W3:Y:S01]  /*0ff0*/  LDCU UR4, c[0x0][UR4+0x2b4] ;  /* 0x00005680040477ac */ /* 0x000ee20008000800 */
[----:B------:R-:W4:Y:S01]  /*1000*/  S2UR UR7, SR_CTAID.Y ;  /* 0x00000000000779c3 */ /* 0x000f220000002600 */
[----:B------:R-:W-:-:S05]  /*1010*/  CS2R.32 R161, SR_CgaSize ;  /* 0x0000000000a17805 */ /* 0x000fca0000008a00 */
[----:B------:R-:W-:-:S05]  /*1020*/  IMAD R161, R161, -0xa0, RZ ;  /* 0xffffff60a1a17824 */ /* 0x000fca00078e02ff */
[----:B------:R-:W-:-:S14]  /*1030*/  R2UR UR8, R161 ;  /* 0x00000000a10872ca */ /* 0x000fdc00000e0000 */
[----:B------:R-:W3:Y:S01]  /*1040*/  LDCU UR8, c[0x0][UR8+0x2a0] ;  /* 0x00005400080877ac */ /* 0x000ee20008000800 */
[----:B------:R-:W-:-:S05]  /*1050*/  CS2R.32 R161, SR_CgaSize ;  /* 0x0000000000a17805 */ /* 0x000fca0000008a00 */
[----:B------:R-:W-:-:S05]  /*1060*/  IMAD R161, R161, -0xa0, RZ ;  /* 0xffffff60a1a17824 */ /* 0x000fca00078e02ff */
[----:B------:R-:W-:-:S14]  /*1070*/  R2UR UR9, R161 ;  /* 0x00000000a10972ca */ /* 0x000fdc00000e0000 */
[----:B------:R-:W3:Y:S01]  /*1080*/  LDCU UR9, c[0x0][UR9+0x2a4] ;  /* 0x00005480090977ac */ /* 0x000ee20008000800 */
[----:B------:R-:W3:Y:S01]  /*1090*/  S2UR UR36, SR_CTAID.Z ;  /* 0x00000000002479c3 */ /* 0x000ee20000002700 */
[----:B------:R-:W3:Y:S01]  /*10a0*/  LDCU UR21, c[0x0][0xb24] ;  /* 0x00016480ff1577ac */ /* 0x000ee20008000800 */
[----:B------:R-:W-:Y:S02]  /*10b0*/  UISETP.GT.U32.AND UP0, UPT, UR33, 0xffff, UPT ;  /* 0x0000ffff2100788c */ /* 0x000fe4000bf04070 */
[----:B------:R-:W-:Y:S01]  /*10c0*/  USHF.L.U32 UR27, UR45, 0xb, URZ ;  /* 0x0000000b2d1b7899 */ /* 0x000fe200080006ff */
[----:B--2---:R-:W-:Y:S01]  /*10d0*/  I2FP.F32.U32 R2, UR16 ;  /* 0x0000001000027c45 */ /* 0x004fe20008201000 */
[----:B------:R-:W-:Y:S01]  /*10e0*/  UMOV UR30, 0x5 ;  /* 0x00000005001e7882 */ /* 0x000fe20000000000 */
[----:B------:R-:W2:Y:S03]  /*10f0*/  LDCU UR42, c[0x0][0xb24] ;  /* 0x00016480ff2a77ac */ /* 0x000ea60008000800 */
[----:B-1----:R-:W-:Y:S01]  /*1100*/  FMUL R2, R2, UR5 ;  /* 0x0000000502027c20 */ /* 0x002fe20008400000 */
[----:B------:R-:W1:Y:S01]  /*1110*/  LDCU UR29, c[0x0][0xb30] ;  /* 0x00016600ff1d77ac */ /* 0x000e620008000800 */
[----:B----4-:R-:W-:Y:S01]  /*1120*/  I2FP.F32.U32 R0, UR7 ;  /* 0x0000000700007c45 */ /* 0x010fe20008201000 */
[----:B------:R-:W-:-:S03]  /*1130*/  USHF.L.U32 UR46, UR16, 0x7, URZ ;  /* 0x00000007102e7899 */ /* 0x000fc600080006ff */
[----:B------:R-:W4:Y:S01]  /*1140*/  F2I.U32.TRUNC.NTZ R2, R2 ;  /* 0x0000000200027305 */ /* 0x000f22000020f000 */
[----:B------:R-:W-:Y:S01]  /*1150*/  USEL UR26, UR33, 0xffff, !UP0 ;  /* 0x0000ffff211a7887 */ /* 0x000fe2000c000000 */
[----:B---3--:R-:W-:Y:S01]  /*1160*/  FMUL R0, R0, UR4 ;  /* 0x0000000400007c20 */ /* 0x008fe20008400000 */
[----:B------:R-:W-:Y:S01]  /*1170*/  UISETP.GE.AND UP2, UPT, UR21, 0x1, UPT ;  /* 0x000000011500788c */ /* 0x000fe2000bf46270 */
[----:B------:R-:W-:-:S04]  /*1180*/  UMOV UR20, UR7 ;  /* 0x0000000700147c82 */ /* 0x000fc80008000000 */
[----:B------:R-:W3:Y:S01]  /*1190*/  F2I.U32.TRUNC.NTZ R0, R0 ;  /* 0x0000000000007305 */ /* 0x000ee2000020f000 */
[----:B----4-:R-:W-:Y:S02]  /*11a0*/  R2UR UR4, R2 ;  /* 0x00000000020472ca */ /* 0x010fe400000e0000 */
[----:B------:R-:W-:Y:S02]  /*11b0*/  PRMT R2, RZ, 0x7610, R2 ;  /* 0x00007610ff027816 */ /* 0x000fe40000000002 */
[----:B---3--:R-:W-:Y:S02]  /*11c0*/  R2UR UR6, R0 ;  /* 0x00000000000672ca */ /* 0x008fe400000e0000 */
[----:B------:R-:W-:-:S07]  /*11d0*/  PRMT R0, RZ, 0x7610, R0 ;  /* 0x00007610ff007816 */ /* 0x000fce0000000000 */
[----:B------:R-:W-:-:S04]  /*11e0*/  UIADD3 UR5, UPT, UPT, -UR4, URZ, URZ ;  /* 0x000000ff04057290 */ /* 0x000fc8000fffe1ff */
[----:B------:R-:W-:Y:S02]  /*11f0*/  UIMAD UR5, UR8, UR5, UR16 ;  /* 0x00000005080572a4 */ /* 0x000fe4000f8e0210 */
[----:B------:R-:W-:-:S04]  /*1200*/  UIADD3 UR4, UPT, UPT, -UR6, URZ, URZ ;  /* 0x000000ff06047290 */ /* 0x000fc8000fffe1ff */
[----:B------:R-:W-:Y:S01]  /*1210*/  IMAD.U32 R161, RZ, RZ, UR5 ;  /* 0x00000005ffa17e24 */ /* 0x000fe2000f8e00ff */
[----:B------:R-:W-:-:S06]  /*1220*/  UIMAD UR4, UR9, UR4, UR7 ;  /* 0x00000004090472a4 */ /* 0x000fcc000f8e0207 */
[----:B------:R-:W-:Y:S01]  /*1230*/  IMAD.U32 R160, RZ, RZ, UR4 ;  /* 0x00000004ffa07e24 */ /* 0x000fe2000f8e00ff */
[----:B-12---:R-:W-:Y:S06]  /*1240*/  BRA.U UP4, `(.L_x_18) ;  /* 0x0000000104447547 */ /* 0x006fec000b800000 */
[----:B------:R-:W-:Y:S02]  /*1250*/  R2UR UR4, R161 ;  /* 0x00000000a10472ca */ /* 0x000fe400000e0000 */
[----:B------:R-:W-:-:S11]  /*1260*/  R2UR UR8, R160 ;  /* 0x00000000a00872ca */ /* 0x000fd600000e0000 */
[----:B------:R-:W-:Y:S02]  /*1270*/  UISETP.GT.U32.AND UP0, UPT, UR4, 0x1, UPT ;  /* 0x000000010400788c */ /* 0x000fe4000bf04070 */
[----:B------:R-:W-:Y:S02]  /*1280*/  ULOP3.LUT UR4, UR4, 0xfffffffe, URZ, 0xc0, !UPT ;  /* 0xfffffffe04047892 */ /* 0x000fe4000f8ec0ff */
[----:B------:R-:W-:Y:S02]  /*1290*/  UISETP.NE.AND UP1, UPT, UR8, URZ, UP0 ;  /* 0x000000ff0800728c */ /* 0x000fe40008725270 */
[----:B------:R-:W-:Y:S02]  /*12a0*/  UISETP.NE.AND UP0, UPT, UR8, 0x1, UP0 ;  /* 0x000000010800788c */ /* 0x000fe40008705270 */
[----:B------:R-:W-:Y:S02]  /*12b0*/  USEL UR7, URZ, 0x1, UP1 ;  /* 0x00000001ff077887 */ /* 0x000fe40008800000 */
[----:B------:R-:W-:-:S02]  /*12c0*/  USEL UR6, URZ, 0x4, UP0 ;  /* 0x00000004ff067887 */ /* 0x000fc40008000000 */
[----:B------:R-:W-:Y:S02]  /*12d0*/  USEL UR5, URZ, 0x2, UP1 ;  /* 0x00000002ff057887 */ /* 0x000fe40008800000 */
[----:B------:R-:W-:Y:S02]  /*12e0*/  ULEA UR4, UR8, UR4, 0x1 ;  /* 0x0000000408047291 */ /* 0x000fe4000f8e08ff */
[----:B------:R-:W-:Y:S02]  /*12f0*/  USEL UR8, URZ, 0x8, UP0 ;  /* 0x00000008ff087887 */ /* 0x000fe40008000000 */
[----:B------:R-:W-:-:S03]  /*1300*/  UIADD3 UR5, UPT, UPT, UR5, UR6, UR7 ;  /* 0x0000000605057290 */ /* 0x000fc6000fffe007 */
[----:B------:R-:W-:Y:S01]  /*1310*/  UMOV UR6, 0x3 ;  /* 0x0000000300067882 */ /* 0x000fe20000000000 */
[----:B------:R-:W-:Y:S02]  /*1320*/  UIADD3 UR5, UPT, UPT, UR5, UR8, URZ ;  /* 0x0000000805057290 */ /* 0x000fe4000fffe0ff */
[----:B------:R-:W-:-:S04]  /*1330*/  USHF.L.U32 UR4, UR6, UR4, URZ ;  /* 0x0000000406047299 */ /* 0x000fc800080006ff */
[----:B------:R-:W-:Y:S02]  /*1340*/  IMAD.U32 R2, RZ, RZ, UR5 ;  /* 0x00000005ff027e24 */ /* 0x000fe4000f8e00ff */
[----:B------:R-:W-:Y:S02]  /*1350*/  IMAD.U32 R0, RZ, RZ, UR4 ;  /* 0x00000004ff007e24 */ /* 0x000fe4000f8e00ff */
.L_x_18:
[----:B------:R-:W-:Y:S05]  /*1360*/  BRA.U !UP2, `(.L_x_19) ;  /* 0x000000010ad47547 */ /* 0x000fea000b800000 */
[----:B------:R-:W1:Y:S01]  /*1370*/  LDCU.128 UR12, c[0x0][0xb10] ;  /* 0x00016200ff0c77ac */ /* 0x000e620008000c00 */
[----:B------:R-:W2:Y:S01]  /*1380*/  LDCU UR6, c[0x0][0x370] ;  /* 0x00006e00ff0677ac */ /* 0x000ea20008000800 */
[----:B------:R-:W3:Y:S01]  /*1390*/  LDCU UR5, c[0x0][0x374] ;  /* 0x00006e80ff0577ac */ /* 0x000ee20008000800 */
[----:B------:R-:W4:Y:S01]  /*13a0*/  LDCU UR28, c[0x0][0xb0c] ;  /* 0x00016180ff1c77ac */ /* 0x000f220008000800 */
[----:B------:R-:W4:Y:S01]  /*13b0*/  LDCU UR4, c[0x0][0xb20] ;  /* 0x00016400ff0477ac */ /* 0x000f220008000800 */
[----:B------:R-:W4:Y:S01]  /*13c0*/  LDCU.64 UR8, c[0x0][0xb28] ;  /* 0x00016500ff0877ac */ /* 0x000f220008000a00 */
[----:B-1----:R-:W-:Y:S02]  /*13d0*/  UISETP.NE.AND UP0, UPT, UR14, 0x1, UPT ;  /* 0x000000010e00788c */ /* 0x002fe4000bf05270 */
[----:B---3--:R-:W-:Y:S02]  /*13e0*/  UIMAD.WIDE.U32 UR10, UR5, UR15, URZ ;  /* 0x0000000f050a72a5 */ /* 0x008fe4000f8e00ff */
[----:B--2---:R-:W-:-:S02]  /*13f0*/  UIMAD.WIDE.U32 UR22, UR6, UR12, URZ ;  /* 0x0000000c061672a5 */ /* 0x004fc4000f8e00ff */
[----:B----4-:R-:W-:Y:S02]  /*1400*/  UISETP.NE.AND UP1, UPT, UR28, 0x1, UPT ;  /* 0x000000011c00788c */ /* 0x010fe4000bf25270 */
[----:B------:R-:W-:Y:S01]  /*1410*/  UISETP.NE.AND UP2, UPT, UR21, 0x1, UPT ;  /* 0x000000011500788c */ /* 0x000fe2000bf45270 */
[----:B------:R-:W-:Y:S02]  /*1420*/  UMOV UR10, UR11 ;  /* 0x0000000b000a7c82 */ /* 0x000fe40008000000 */
[----:B------:R-:W-:Y:S01]  /*1430*/  UMOV UR22, UR23 ;  /* 0x0000001700167c82 */ /* 0x000fe20008000000 */
[----:B------:R-:W-:Y:S02]  /*1440*/  @UP0 USHF.R.U32.HI UR5, URZ, UR4, UR10 ;  /* 0x00000004ff050299 */ /* 0x000fe4000801160a */
[----:B------:R-:W-:Y:S02]  /*1450*/  UIMAD.WIDE.U32 UR24, UR20, UR15, URZ ;  /* 0x0000000f141872a5 */ /* 0x000fe4000f8e00ff */
[----:B------:R-:W-:-:S02]  /*1460*/  UIMAD.WIDE.U32 UR10, UR5, UR8, URZ ;  /* 0x00000008050a72a5 */ /* 0x000fc4000f8e00ff */
[----:B------:R-:W-:Y:S02]  /*1470*/  @UP1 USHF.R.U32.HI UR6, URZ, UR13, UR22 ;  /* 0x0000000dff061299 */ /* 0x000fe40008011616 */
[----:B------:R-:W-:Y:S02]  /*1480*/  UIMAD.WIDE.U32 UR18, UR16, UR12, URZ ;  /* 0x0000000c101272a5 */ /* 0x000fe4000f8e00ff */
[----:B------:R-:W-:Y:S01]  /*1490*/  UIMAD.WIDE.U32 UR22, UR6, UR8, URZ ;  /* 0x00000008061672a5 */ /* 0x000fe2000f8e00ff */
[----:B------:R-:W-:Y:S01]  /*14a0*/  UMOV UR24, UR25 ;  /* 0x0000001900187c82 */ /* 0x000fe20008000000 */
[----:B------:R-:W-:Y:S01]  /*14b0*/  UMOV UR10, UR11 ;  /* 0x0000000b000a7c82 */ /* 0x000fe20008000000 */
[----:B------:R-:W-:Y:S02]  /*14c0*/  USHF.R.U32.HI UR24, URZ, UR4, UR24 ;  /* 0x00000004ff187299 */ /* 0x000fe40008011618 */
[----:B------:R-:W-:Y:S02]  /*14d0*/  @UP2 USHF.R.U32.HI UR5, URZ, UR9, UR10 ;  /* 0x00000009ff052299 */ /* 0x000fe4000801160a */
[----:B------:R-:W-:Y:S01]  /*14e0*/  UMOV UR7, UR23 ;  /* 0x0000001700077c82 */ /* 0x000fe20008000000 */
[----:B------:R-:W-:Y:S01]  /*14f0*/  UMOV UR18, UR19 ;  /* 0x0000001300127c82 */ /* 0x000fe20008000000 */
[----:B------:R-:W-:-:S02]  /*1500*/  @UP2 USHF.R.U32.HI UR6, URZ, UR9, UR7 ;  /* 0x00000009ff062299 */ /* 0x000fc40008011607 */
[----:B------:R-:W-:Y:S02]  /*1510*/  USHF.R.U32.HI UR13, URZ, UR13, UR18 ;  /* 0x0000000dff0d7299 */ /* 0x000fe40008011612 */
[----:B------:R-:W-:Y:S02]  /*1520*/  USEL UR4, UR20, UR24, !UP0 ;  /* 0x0000001814047287 */ /* 0x000fe4000c000000 */
[----:B------:R-:W-:Y:S02]  /*1530*/  UIMAD UR7, UR5, UR21, URZ ;  /* 0x00000015050772a4 */ /* 0x000fe4000f8e02ff */
[----:B------:R-:W-:Y:S02]  /*1540*/  USEL UR5, UR16, UR13, !UP1 ;  /* 0x0000000d10057287 */ /* 0x000fe4000c800000 */
[----:B------:R-:W-:Y:S02]  /*1550*/  UIMAD UR12, UR6, UR21, URZ ;  /* 0x00000015060c72a4 */ /* 0x000fe4000f8e02ff */
[----:B------:R-:W-:-:S02]  /*1560*/  UISETP.GE.AND UP0, UPT, UR4, UR7, UPT ;  /* 0x000000070400728c */ /* 0x000fc4000bf06270 */
[----:B------:R-:W-:Y:S02]  /*1570*/  UIMAD.WIDE.U32 UR10, UR4, UR8, URZ ;  /* 0x00000008040a72a5 */ /* 0x000fe4000f8e00ff */
[----:B------:R-:W-:Y:S02]  /*1580*/  UISETP.GE.OR UP0, UPT, UR5, UR12, UP0 ;  /* 0x0000000c0500728c */ /* 0x000fe40008706670 */
[----:B------:R-:W-:Y:S02]  /*1590*/  UIMAD.WIDE.U32 UR12, UR5, UR8, URZ ;  /* 0x00000008050c72a5 */ /* 0x000fe4000f8e00ff */
[----:B------:R-:W-:Y:S01]  /*15a0*/  UIADD3 UR10, UPT, UPT, -UR4, URZ, URZ ;  /* 0x000000ff040a7290 */ /* 0x000fe2000fffe1ff */
[----:B------:R-:W-:Y:S01]  /*15b0*/  UMOV UR8, UR11 ;  /* 0x0000000b00087c82 */ /* 0x000fe20008000000 */
[----:B------:R-:W-:Y:S02]  /*15c0*/  UIADD3 UR11, UPT, UPT, -UR5, URZ, URZ ;  /* 0x000000ff050b7290 */ /* 0x000fe4000fffe1ff */
[----:B------:R-:W-:-:S03]  /*15d0*/  USHF.R.U32.HI UR8, URZ, UR9, UR8 ;  /* 0x00000009ff087299 */ /* 0x000fc60008011608 */
[----:B------:R-:W-:Y:S01]  /*15e0*/  @!UP0 UMOV UR7, UR13 ;  /* 0x0000000d00078c82 */ /* 0x000fe20008000000 */
[----:B------:R-:W-:Y:S02]  /*15f0*/  UIMAD UR20, UR14, UR10, UR20 ;  /* 0x0000000a0e1472a4 */ /* 0x000fe4000f8e0214 */
[----:B------:R-:W-:Y:S02]  /*1600*/  USEL UR8, UR4, UR8, !UP2 ;  /* 0x0000000804087287 */ /* 0x000fe4000d000000 */
[----:B------:R-:W-:Y:S02]  /*1610*/  @!UP0 USHF.R.U32.HI UR7, URZ, UR9, UR7 ;  /* 0x00000009ff078299 */ /* 0x000fe40008011607 */
[----:B------:R-:W-:Y:S02]  /*1620*/  UIADD3 UR9, UPT, UPT, -UR8, URZ, URZ ;  /* 0x000000ff08097290 */ /* 0x000fe4000fffe1ff */
[----:B------:R-:W-:Y:S02]  /*1630*/  @!UP0 USEL UR7, UR5, UR7, !UP2 ;  /* 0x0000000705078287 */ /* 0x000fe4000d000000 */
[----:B------:R-:W-:-:S02]  /*1640*/  UIMAD UR9, UR21, UR9, UR4 ;  /* 0x00000009150972a4 */ /* 0x000fc4000f8e0204 */
[----:B------:R-:W-:Y:S02]  /*1650*/  @!UP0 UIADD3 UR8, UPT, UPT, UR8, -UR7, URZ ;  /* 0x8000000708088290 */ /* 0x000fe4000fffe0ff */
[----:B------:R-:W-:Y:S02]  /*1660*/  @!UP0 UIMAD UR6, UR9, UR6, UR7 ;  /* 0x00000006090682a4 */ /* 0x000fe4000f8e0207 */
[----:B------:R-:W-:Y:S02]  /*1670*/  @!UP0 UIMAD UR4, UR8, UR21, UR5 ;  /* 0x00000015080482a4 */ /* 0x000fe4000f8e0205 */
[----:B------:R-:W-:Y:S02]  /*1680*/  UIMAD UR16, UR28, UR11, UR16 ;  /* 0x0000000b1c1072a4 */ /* 0x000fe4000f8e0210 */
[----:B------:R-:W-:Y:S01]  /*1690*/  UIMAD UR20, UR4, UR14, UR20 ;  /* 0x0000000e041472a4 */ /* 0x000fe2000f8e0214 */
[----:B------:R-:W-:Y:S02]  /*16a0*/  @!UP0 UMOV UR5, UR6 ;  /* 0x0000000600058c82 */ /* 0x000fe40008000000 */
[----:B------:R-:W-:-:S12]  /*16b0*/  UIMAD UR16, UR5, UR28, UR16 ;  /* 0x0000001c051072a4 */ /* 0x000fd8000f8e0210 */
.L_x_19:
[----:B------:R-:W-:Y:S02]  /*16c0*/  UISETP.NE.AND UP1, UPT, UR29, 0x1, UPT ;  /* 0x000000011d00788c */ /* 0x000fe4000bf25270 */
[----:B------:R-:W-:Y:S02]  /*16d0*/  ULOP3.LUT UR21, UR26, 0xffff, URZ, 0xc0, !UPT ;  /* 0x0000ffff1a157892 */ /* 0x000fe4000f8ec0ff */
[----:B------:R-:W-:Y:S02]  /*16e0*/  UISETP.NE.AND UP0, UPT, UR17, 0x2, UPT ;  /* 0x000000021100788c */ /* 0x000fe4000bf05270 */
[----:B------:R-:W-:Y:S02]  /*16f0*/  ULOP3.LUT UR22, UR27, 0x1000, URZ, 0xc0, !UPT ;  /* 0x000010001b167892 */ /* 0x000fe4000f8ec0ff */
[----:B------:R-:W-:Y:S02]  /*1700*/  ULOP3.LUT UR46, UR46, 0x80, URZ, 0xc0, !UPT ;  /* 0x000000802e2e7892 */ /* 0x000fe4000f8ec0ff */
[----:B------:R-:W-:Y:S01]  /*1710*/  USHF.L.U32 UR21, UR30, UR21, URZ ;  /* 0x000000151e157299 */ /* 0x000fe200080006ff */
[----:B------:R-:W-:Y:S11]  /*1720*/  BRA.U UP1, `(.L_x_20) ;  /* 0x0000000101447547 */ /* 0x000ff6000b800000 */
[----:B------:R-:W1:Y:S01]  /*1730*/  LDCU.128 UR8, c[0x0][0xb10] ;  /* 0x00016200ff0877ac */ /* 0x000e620008000c00 */
[----:B------:R-:W2:Y:S01]  /*1740*/  LDCU UR12, c[0x0][0xb0c] ;  /* 0x00016180ff0c77ac */ /* 0x000ea20008000800 */
[----:B------:R-:W3:Y:S01]  /*1750*/  LDCU UR13, c[0x0][0xb20] ;  /* 0x00016400ff0d77ac */ /* 0x000ee20008000800 */
[----:B-1----:R-:W-:Y:S02]  /*1760*/  UIMAD.WIDE.U32 UR6, UR16, UR8, URZ ;  /* 0x00000008100672a5 */ /* 0x002fe4000f8e00ff */
[----:B------:R-:W-:Y:S02]  /*1770*/  UIMAD.WIDE.U32 UR4, UR20, UR11, URZ ;  /* 0x0000000b140472a5 */ /* 0x000fe4000f8e00ff */
[----:B--2---:R-:W-:Y:S02]  /*1780*/  UISETP.NE.AND UP2, UPT, UR12, 0x1, UPT ;  /* 0x000000010c00788c */ /* 0x004fe4000bf45270 */
[----:B------:R-:W-:Y:S01]  /*1790*/  UISETP.NE.AND UP1, UPT, UR10, 0x1, UPT ;  /* 0x000000010a00788c */ /* 0x000fe2000bf25270 */
[----:B------:R-:W-:-:S02]  /*17a0*/  UMOV UR6, UR7 ;  /* 0x0000000700067c82 */ /* 0x000fc40008000000 */
[----:B------:R-:W-:Y:S01]  /*17b0*/  UMOV UR4, UR5 ;  /* 0x0000000500047c82 */ /* 0x000fe20008000000 */
[----:B------:R-:W-:Y:S02]  /*17c0*/  USHF.R.U32.HI UR6, URZ, UR9, UR6 ;  /* 0x00000009ff067299 */ /* 0x000fe40008011606 */
[----:B---3--:R-:W-:Y:S02]  /*17d0*/  USHF.R.U32.HI UR4, URZ, UR13, UR4 ;  /* 0x0000000dff047299 */ /* 0x008fe40008011604 */
[----:B------:R-:W-:Y:S02]  /*17e0*/  USEL UR5, UR16, UR6, !UP2 ;  /* 0x0000000610057287 */ /* 0x000fe4000d000000 */
[----:B------:R-:W-:-:S04]  /*17f0*/  USEL UR4, UR20, UR4, !UP1 ;  /* 0x0000000414047287 */ /* 0x000fc8000c800000 */
[----:B------:R-:W-:Y:S02]  /*1800*/  UIADD3 UR6, UPT, UPT, UR5, -UR4, URZ ;  /* 0x8000000405067290 */ /* 0x000fe4000fffe0ff */
[----:B------:R-:W-:Y:S02]  /*1810*/  UIADD3 UR4, UPT, UPT, -UR5, UR4, URZ ;  /* 0x0000000405047290 */ /* 0x000fe4000fffe1ff */
[----:B------:R-:W-:Y:S02]  /*1820*/  UIMAD UR20, UR6, UR10, UR20 ;  /* 0x0000000a061472a4 */ /* 0x000fe4000f8e0214 */
[----:B------:R-:W-:-:S12]  /*1830*/  UIMAD UR16, UR4, UR12, UR16 ;  /* 0x0000000c041072a4 */ /* 0x000fd8000f8e0210 */
.L_x_20:
[----:B------:R-:W-:Y:S05]  /*1840*/  BRA.U !UP5, `(.L_x_21) ;  /* 0x000000010d0c7547 */ /* 0x000fea000b800000 */
[----:B------:R-:W-:Y:S01]  /*1850*/  UCGABAR_WAIT ;  /* 0x0000000000007dc7 */ /* 0x000fe20008000000 */
[----:B------:R-:W-:Y:S01]  /*1860*/  CCTL.IVALL ;  /* 0x00000000ff00798f */ /* 0x000fe20002000000 */
[----:B------:R-:W-:Y:S05]  /*1870*/  BRA `(.L_x_22) ;  /* 0x0000000000047947 */ /* 0x000fea0003800000 */
.L_x_21:
[----:B------:R-:W-:Y:S06]  /*1880*/  BAR.SYNC.DEFER_BLOCKING 0x0 ;  /* 0x0000000000007b1d */ /* 0x000fec0000010000 */
.L_x_22:
[----:B------:R-:W-:Y:S05]  /*1890*/  BRA.U UP0, `(.L_x_23) ;  /* 0x0000001500dc7547 */ /* 0x000fea000b800000 */
[----:B------:R-:W1:Y:S01]  /*18a0*/  LDCU UR6, c[0x0][0x38c] ;  /* 0x00007180ff0677ac */ /* 0x000e620008000800 */
[----:B------:R-:W-:Y:S01]  /*18b0*/  PLOP3.LUT P1, PT, PT, PT, UP3, 0x80, 0x8 ;  /* 0x000000000008781c */ /* 0x000fe20003f2f038 */
[----:B------:R-:W-:Y:S01]  /*18c0*/  IMAD.MOV.U32 R12, RZ, RZ, 0x1 ;  /* 0x00000001ff0c7424 */ /* 0x000fe200078e00ff */
[----:B------:R-:W-:Y:S02]  /*18d0*/  ISETP.NE.AND P2, PT, R3, RZ, P3 ;  /* 0x000000ff0300720c */ /* 0x000fe40001f45270 */
[----:B------:R-:W-:Y:S02]  /*18e0*/  CS2R R10, SRZ ;  /* 0x00000000000a7805 */ /* 0x000fe4000001ff00 */
[----:B------:R-:W-:Y:S01]  /*18f0*/  PLOP3.LUT P1, PT, P1, PT, PT, 0x8, 0x80 ;  /* 0x000000000080781c */ /* 0x000fe20000f2e170 */
[----:B------:R-:W-:Y:S01]  /*1900*/  IMAD.MOV.U32 R9, RZ, RZ, RZ ;  /* 0x000000ffff097224 */ /* 0x000fe200078e00ff */
[----:B------:R-:W2:Y:S01]  /*1910*/  LDCU UR38, c[0x0][0x370] ;  /* 0x00006e00ff2677ac */ /* 0x000ea20008000800 */
[----:B------:R-:W-:Y:S01]  /*1920*/  IMAD.MOV.U32 R8, RZ, RZ, 0x1 ;  /* 0x00000001ff087424 */ /* 0x000fe200078e00ff */
[----:B------:R-:W3:Y:S01]  /*1930*/  LDCU.64 UR26, c[0x0][0x348] ;  /* 0x00006900ff1a77ac */ /* 0x000ee20008000a00 */
[----:B------:R-:W-:Y:S01]  /*1940*/  ULEA.HI UR43, UR22, UR46, URZ, 0x1a ;  /* 0x0000002e162b7291 */ /* 0x000fe2000f8fd0ff */
[----:B------:R-:W4:Y:S01]  /*1950*/  LDCU UR37, c[0x0][0x374] ;  /* 0x00006e80ff2577ac */ /* 0x000f220008000800 */
[----:B-1----:R-:W-:-:S02]  /*1960*/  UIADD3 UR5, UPT, UPT, UR6, 0x3f, URZ ;  /* 0x0000003f06057890 */ /* 0x002fc4000fffe0ff */
[----:B------:R-:W-:Y:S02]  /*1970*/  UIADD3 UR47, UPT, UPT, UR6, 0x7e, URZ ;  /* 0x0000007e062f7890 */ /* 0x000fe4000fffe0ff */
[----:B------:R-:W-:Y:S01]  /*1980*/  USHF.R.S32.HI UR4, URZ, 0x1f, UR5 ;  /* 0x0000001fff047899 */ /* 0x000fe20008011405 */
[----:B------:R-:W-:-:S03]  /*1990*/  UMOV UR7, URZ ;  /* 0x000000ff00077c82 */ /* 0x000fc60008000000 */
[----:B------:R-:W-:Y:S02]  /*19a0*/  ULEA.HI UR4, UR4, UR5, URZ, 0x6 ;  /* 0x0000000504047291 */ /* 0x000fe4000f8f30ff */
[----:B------:R-:W-:Y:S02]  /*19b0*/  UIADD3 UR5, UPT, UPT, UR6, -0x1, URZ ;  /* 0xffffffff06057890 */ /* 0x000fe4000fffe0ff */
[----:B------:R-:W-:Y:S02]  /*19c0*/  USHF.R.S32.HI UR40, URZ, 0x6, UR4 ;  /* 0x00000006ff287899 */ /* 0x000fe40008011404 */
[----:B------:R-:W-:Y:S02]  /*19d0*/  UISETP.GE.U32.AND UP1, UPT, UR5, -0x7f, UPT ;  /* 0xffffff810500788c */ /* 0x000fe4000bf26070 */
[----:B------:R-:W-:-:S04]  /*19e0*/  UISETP.LT.U32.AND UP0, UPT, UR40, 0xb, UPT ;  /* 0x0000000b2800788c */ /* 0x000fc8000bf01070 */
[----:B------:R-:W-:Y:S02]  /*19f0*/  USEL UR39, UR40, 0xb, UP0 ;  /* 0x0000000b28277887 */ /* 0x000fe40008000000 */
[----:B------:R-:W-:Y:S02]  /*1a00*/  UISETP.NE.AND UP0, UPT, UR17, URZ, UPT ;  /* 0x000000ff1100728c */ /* 0x000fe4000bf05270 */
[----:B------:R-:W-:Y:S02]  /*1a10*/  UIADD3 UR4, UPT, UPT, UR39, -0x1, URZ ;  /* 0xffffffff27047890 */ /* 0x000fe4000fffe0ff */
[----:B------:R-:W-:Y:S02]  /*1a20*/  @UP1 UIADD3 UR4, UPT, UPT, UR39, URZ, URZ ;  /* 0x000000ff27041290 */ /* 0x000fe4000fffe0ff */
[----:B------:R-:W-:Y:S02]  /*1a30*/  USEL UR23, UR41, 0x2, UP0 ;  /* 0x0000000229177887 */ /* 0x000fe40008000000 */
[----:B------:R-:W-:-:S02]  /*1a40*/  UIADD3 UR44, UPT, UPT, UR40, -UR39, URZ ;  /* 0x80000027282c7290 */ /* 0x000fc4000fffe0ff */
[----:B------:R-:W-:Y:S02]  /*1a50*/  UIADD3 UR25, UPT, UPT, UR4, 0x1, URZ ;  /* 0x0000000104197890 */ /* 0x000fe4000fffe0ff */
[----:B--234-:R-:W-:-:S12]  /*1a60*/  UIADD3 UR41, UPT, UPT, -UR4, URZ, URZ ;  /* 0x000000ff04297290 */ /* 0x01cfd8000fffe1ff */
.L_x_43:
[----:B------:R-:W-:Y:S01]  /*1a70*/  UISETP.NE.AND UP0, UPT, UR45, URZ, UPT ;  /* 0x000000ff2d00728c */ /* 0x000fe2000bf05270 */
[----:B-1----:R-:W1:Y:S08]  /*1a80*/  S2UR UR45, SR_CgaCtaId ;  /* 0x00000000002d79c3 */ /* 0x002e700000008800 */
[----:B------:R-:W-:Y:S05]  /*1a90*/  BRA.U UP0, `(.L_x_24) ;  /* 0x0000000100347547 */ /* 0x000fea000b800000 */
[----:B------:R-:W2:Y:S01]  /*1aa0*/  S2R R0, SR_CgaCtaId ;  /* 0x0000000000007919 */ /* 0x000ea20000008800 */
[----:B------:R-:W-:Y:S02]  /*1ab0*/  MOV R3, 0x400 ;  /* 0x0000040000037802 */ /* 0x000fe40000000f00 */
[----:B------:R-:W-:Y:S02]  /*1ac0*/  SHF.L.U32 R2, R8, 0x1f, RZ ;  /* 0x0000001f08027819 */ /* 0x000fe400000006ff */
[----:B--2---:R-:W-:-:S05]  /*1ad0*/  LEA R0, R0, R3, 0x18 ;  /* 0x0000000300007211 */ /* 0x004fca00078ec0ff */
[----:B------:R-:W-:-:S04]  /*1ae0*/  IMAD R3, R9, 0x8, R0 ;  /* 0x0000000809037824 */ /* 0x000fc800078e0200 */
[----:B------:R-:W2:Y:S02]  /*1af0*/  SYNCS.PHASECHK.TRANS64.TRYWAIT P0, [R3+URZ+0x150], R2 ;  /* 0x00015002030075a7 */ /* 0x000ea400080011ff */
[----:B--2---:R-:W-:Y:S05]  /*1b00*/  @!P0 BRA `(.L_x_25) ;  /* 0x000000a400888947 */ /* 0x004fea0003800000 */
.L_x_152:
[----:B------:R-:W-:Y:S01]  /*1b10*/  VIADD R9, R9, 0x1 ;  /* 0x0000000109097836 */ /* 0x000fe20000000000 */
[----:B------:R2:W-:Y:S04]  /*1b20*/  SYNCS.ARRIVE.TRANS64.A1T0 RZ, [R3+URZ+0x140], RZ ;  /* 0x000140ff03ff79a7 */ /* 0x0005e800081000ff */
[----:B------:R-:W-:-:S04]  /*1b30*/  ISETP.NE.AND P0, PT, R9, 0x2, PT ;  /* 0x000000020900780c */ /* 0x000fc80003f05270 */
[----:B------:R-:W-:Y:S02]  /*1b40*/  SEL R9, R9, RZ, P0 ;  /* 0x000000ff09097207 */ /* 0x000fe40000000000 */
[----:B--2---:R-:W-:-:S04]  /*1b50*/  SEL R3, RZ, 0x1, P0 ;  /* 0x00000001ff037807 */ /* 0x004fc80000000000 */
[----:B------:R-:W-:-:S07]  /*1b60*/  LOP3.LUT R8, R8, R3, RZ, 0x3c, !PT ;  /* 0x0000000308087212 */ /* 0x000fce00078e3cff */
.L_x_24:
[----:B------:R-:W-:Y:S01]  /*1b70*/  UMOV UR6, 0x400 ;  /* 0x0000040000067882 */ /* 0x000fe20000000000 */
[----:B------:R-:W-:Y:S01]  /*1b80*/  SHF.L.U32 R0, R12, 0x1f, RZ ;  /* 0x0000001f0c007819 */ /* 0x000fe200000006ff */
[----:B-1----:R-:W-:Y:S02]  /*1b90*/  ULEA UR6, UR45, UR6, 0x18 ;  /* 0x000000062d067291 */ /* 0x002fe4000f8ec0ff */
[----:B------:R-:W-:Y:S02]  /*1ba0*/  UISETP.GE.U32.AND UP0, UPT, UR47, 0x7f, UPT ;  /* 0x0000007f2f00788c */ /* 0x000fe4000bf06070 */
[----:B------:R-:W-:Y:S02]  /*1bb0*/  ULEA UR4, UR7, UR6, 0x3 ;  /* 0x0000000607047291 */ /* 0x000fe4000f8e18ff */
[----:B------:R-:W-:Y:S01]  /*1bc0*/  ULEA UR11, UR20, UR46, 0x8 ;  /* 0x0000002e140b7291 */ /* 0x000fe2000f8e40ff */
[----:B------:R-:W-:-:S06]  /*1bd0*/  UMOV UR13, URZ ;  /* 0x000000ff000d7c82 */ /* 0x000fcc0008000000 */
[----:B------:R1:W2:Y:S01]  /*1be0*/  SYNCS.PHASECHK.TRANS64.TRYWAIT P0, [UR4+0x58], R0 ;  /* 0x00005800ff0075a7 */ /* 0x0002a20008001104 */
[----:B------:R-:W-:-:S04]  /*1bf0*/  ULEA.HI UR4, UR16, UR16, URZ, 0x1 ;  /* 0x0000001010047291 */ /* 0x000fc8000f8f08ff */
[----:B------:R-:W-:-:S04]  /*1c00*/  USHF.L.U32 UR4, UR4, 0x7, URZ ;  /* 0x0000000704047899 */ /* 0x000fc800080006ff */
[----:B------:R-:W-:-:S04]  /*1c10*/  ULOP3.LUT UR35, UR4, 0xffffff00, URZ, 0xc0, !UPT ;  /* 0xffffff0004237892 */ /* 0x000fc8000f8ec0ff */
[----:B------:R-:W-:Y:S01]  /*1c20*/  UIADD3 UR35, UPT, UPT, UR43, UR35, URZ ;  /* 0x000000232b237290 */ /* 0x000fe2000fffe0ff */
[----:B------:R-:W-:Y:S11]  /*1c30*/  BRA.U !UP0, `(.L_x_26) ;  /* 0x0000000108c47547 */ /* 0x000ff6000b800000 */
[----:B------:R-:W-:Y:S01]  /*1c40*/  UMOV UR16, UR41 ;  /* 0x0000002900107c82 */ /* 0x000fe20008000000 */
[----:B------:R-:W-:Y:S01]  /*1c50*/  UMOV UR4, UR7 ;  /* 0x0000000700047c82 */ /* 0x000fe20008000000 */
[----:B------:R-:W-:-:S05]  /*1c60*/  UMOV UR34, URZ ;  /* 0x000000ff00227c82 */ /* 0x000fca0008000000 */
.L_x_32:
[----:B------:R-:W-:Y:S01]  /*1c70*/  ULEA UR33, UR4, UR6, 0x3 ;  /* 0x0000000604217291 */ /* 0x000fe2000f8e18ff */
[----:B------:R-:W-:Y:S01]  /*1c80*/  @P3 MOV R2, 0x8000 ;  /* 0x0000800000023802 */ /* 0x000fe20000000f00 */
[----:B--234-:R-:W-:Y:S10]  /*1c90*/  @P0 BRA `(.L_x_27) ;  /* 0x00000000000c0947 */ /* 0x01cff40003800000 */
[----:B------:R-:W-:-:S04]  /*1ca0*/  SHF.L.U32 R3, R12, 0x1f, RZ ;  /* 0x0000001f0c037819 */ /* 0x000fc800000006ff */
[----:B------:R-:W2:Y:S02]  /*1cb0*/  SYNCS.PHASECHK.TRANS64.TRYWAIT P0, [UR33+0x58], R3 ;  /* 0x00005803ff0075a7 */ /* 0x000ea40008001121 */
[----:B--2---:R-:W-:Y:S05]  /*1cc0*/  @!P0 BRA `(.L_x_28) ;  /* 0x000000a4002c8947 */ /* 0x004fea0003800000 */
.L_x_27:
[----:B------:R2:W-:Y:S01]  /*1cd0*/  @P3 SYNCS.ARRIVE.TRANS64 RZ, [UR33], R2 ;  /* 0x00000002ffff39a7 */ /* 0x0005e20008000021 */
[----:B------:R-:W-:Y:S02]  /*1ce0*/  ULOP3.LUT UR5, UR23, 0x2, URZ, 0xfc, !UPT ;  /* 0x0000000217057892 */ /* 0x000fe4000f8efcff */
[----:B------:R-:W-:Y:S02]  /*1cf0*/  UIADD3 UR16, UPT, UPT, UR16, 0x1, URZ ;  /* 0x0000000110107890 */ /* 0x000fe4000fffe0ff */
[----:B------:R-:W-:Y:S02]  /*1d00*/  UISETP.NE.AND UP0, UPT, UR5, 0x2, UPT ;  /* 0x000000020500788c */ /* 0x000fe4000bf05270 */
[----:B------:R-:W-:-:S07]  /*1d10*/  UISETP.NE.AND UP2, UPT, UR16, 0x1, UPT ;  /* 0x000000011000788c */ /* 0x000fce000bf45270 */
[----:B------:R-:W-:Y:S05]  /*1d20*/  BRA.U UP0, `(.L_x_29) ;  /* 0x0000000100047547 */ /* 0x000fea000b800000 */
[----:B------:R-:W-:Y:S05]  /*1d30*/  BPT.TRAP 0x1 ;  /* 0x000000040000795c */ /* 0x000fea0000300000 */
.L_x_29:
[----:B------:R-:W-:Y:S04]  /*1d40*/  BSSY.RECONVERGENT B0, `(.L_x_30) ;  /* 0x0000003000007945 */ /* 0x000fe80003800200 */
[----:B------:R-:W-:Y:S05]  /*1d50*/  @!P2 BRA `(.L_x_31) ;  /* 0x000000000004a947 */ /* 0x000fea0003800000 */
[----:B------:R-:W-:Y:S05]  /*1d60*/  BPT.TRAP 0x1 ;  /* 0x000000040000795c */ /* 0x000fea0000300000 */
.L_x_31:
[----:B------:R-:W-:Y:S05]  /*1d70*/  BSYNC.RECONVERGENT B0 ;  /* 0x0000000000007941 */ /* 0x000fea0003800200 */
.L_x_30:
[----:B------:R-:W-:Y:S02]  /*1d80*/  UIADD3 UR5, UPT, UPT, UR4, 0x1, URZ ;  /* 0x0000000104057890 */ /* 0x000fe4000fffe0ff */
[----:B------:R-:W-:Y:S02]  /*1d90*/  UIADD3 UR14, UP1, UPT, UR26, 0x80, URZ ;  /* 0x000000801a0e7890 */ /* 0x000fe4000ff3e0ff */
[----:B------:R-:W-:Y:S02]  /*1da0*/  UISETP.NE.AND UP0, UPT, UR5, 0xb, UPT ;  /* 0x0000000b0500788c */ /* 0x000fe4000bf05270 */
[----:B------:R-:W-:Y:S02]  /*1db0*/  ULOP3.LUT UR33, UR33, 0xfefffff8, URZ, 0xc0, !UPT ;  /* 0xfefffff821217892 */ /* 0x000fe4000f8ec0ff */
[----:B------:R-:W-:Y:S02]  /*1dc0*/  USEL UR8, URZ, 0x1, UP0 ;  /* 0x00000001ff087887 */ /* 0x000fe40008000000 */
[----:B------:R-:W-:-:S02]  /*1dd0*/  USEL UR7, UR5, URZ, UP0 ;  /* 0x000000ff05077287 */ /* 0x000fc40008000000 */
[----:B------:R-:W-:Y:S02]  /*1de0*/  UIADD3.X UR15, UPT, UPT, URZ, UR27, URZ, UP1, !UPT ;  /* 0x0000001bff0f7290 */ /* 0x000fe40008ffe4ff */
[----:B------:R-:W-:Y:S01]  /*1df0*/  ULEA UR5, UR7, UR6, 0x3 ;  /* 0x0000000607057291 */ /* 0x000fe2000f8e18ff */
[----:B------:R-:W-:Y:S01]  /*1e00*/  LOP3.LUT R12, R12, UR8, RZ, 0x3c, !PT ;  /* 0x000000080c0c7c12 */ /* 0x000fe2000f8e3cff */
[----:B------:R-:W-:Y:S02]  /*1e10*/  USHF.L.U32 UR8, UR4, 0xd, URZ ;  /* 0x0000000d04087899 */ /* 0x000fe400080006ff */
[----:B------:R-:W-:Y:S01]  /*1e20*/  UIADD3 UR4, UP0, UPT, UR26, 0x180, URZ ;  /* 0x000001801a047890 */ /* 0x000fe2000ff1e0ff */
[----:B-1----:R-:W-:Y:S01]  /*1e30*/  SHF.L.U32 R0, R12, 0x1f, RZ ;  /* 0x0000001f0c007819 */ /* 0x002fe200000006ff */
[----:B------:R-:W-:Y:S02]  /*1e40*/  ULOP3.LUT UR32, UR8, UR22, URZ, 0xfc, !UPT ;  /* 0x0000001608207292 */ /* 0x000fe4000f8efcff */
[----:B------:R-:W-:Y:S01]  /*1e50*/  UPRMT UR13, URZ, 0x5410, UR21 ;  /* 0x00005410ff0d7896 */ /* 0x000fe20008000015 */
[----:B------:R3:W4:Y:S01]  /*1e60*/  SYNCS.PHASECHK.TRANS64.TRYWAIT P0, [UR5+0x58], R0 ;  /* 0x00005800ff0075a7 */ /* 0x0007220008001105 */
[----:B------:R-:W-:-:S02]  /*1e70*/  UIADD3 UR32, UPT, UPT, UR6, 0xc400, UR32 ;  /* 0x0000c40006207890 */ /* 0x000fc4000fffe020 */
[----:B------:R-:W-:Y:S02]  /*1e80*/  UIADD3 UR8, UPT, UPT, UR6, 0x22400, UR8 ;  /* 0x0002240006087890 */ /* 0x000fe4000fffe008 */
[----:B------:R-:W-:Y:S01]  /*1e90*/  UIADD3.X UR5, UPT, UPT, URZ, UR27, URZ, UP0, !UPT ;  /* 0x0000001bff057290 */ /* 0x000fe200087fe4ff */
[----:B------:R-:W-:Y:S01]  /*1ea0*/  UMOV UR18, 0x0 ;  /* 0x0000000000127882 */ /* 0x000fe20000000000 */
[----:B------:R-:W-:Y:S01]  /*1eb0*/  UMOV UR19, 0x10000000 ;  /* 0x1000000000137882 */ /* 0x000fe20000000000 */
[----:B------:R-:W-:Y:S01]  /*1ec0*/  UMOV UR10, UR34 ;  /* 0x00000022000a7c82 */ /* 0x000fe20008000000 */
[----:B------:R-:W-:Y:S01]  /*1ed0*/  UMOV UR12, UR36 ;  /* 0x00000024000c7c82 */ /* 0x000fe20008000000 */
[----:B------:R-:W-:Y:S01]  /*1ee0*/  UMOV UR9, UR33 ;  /* 0x0000002100097c82 */ /* 0x000fe20008000000 */
[----:B------:R1:W-:Y:S03]  /*1ef0*/  UTMALDG.3D.MULTICAST.2CTA [UR32], [UR14], UR13, desc[UR18] ;  /* 0x000012200e0073b4 */ /* 0x0003e6000821180d */
[----:B------:R2:W-:Y:S01]  /*1f00*/  UTMALDG.3D.2CTA [UR8], [UR4], desc[UR18] ;  /* 0x00001208040075b4 */ /* 0x0005e20008211000 */
[----:B-1----:R-:W-:Y:S01]  /*1f10*/  UIADD3 UR34, UPT, UPT, UR34, 0x40, URZ ;  /* 0x0000004022227890 */ /* 0x002fe2000fffe0ff */
[----:B------:R-:W-:Y:S01]  /*1f20*/  UMOV UR13, UR25 ;  /* 0x00000019000d7c82 */ /* 0x000fe20008000000 */
[----:B--2---:R-:W-:Y:S01]  /*1f30*/  UMOV UR4, UR7 ;  /* 0x0000000700047c82 */ /* 0x004fe20008000000 */
[----:B------:R-:W-:Y:S09]  /*1f40*/  BRA.U UP2, `(.L_x_32) ;  /* 0xfffffffd02487547 */ /* 0x000ff2000b83ffff */
.L_x_26:
[----:B------:R-:W-:Y:S01]  /*1f50*/  ULEA UR4, UR7, UR6, 0x3 ;  /* 0x0000000607047291 */ /* 0x000fe2000f8e18ff */
[----:B-1-3--:R-:W-:Y:S01]  /*1f60*/  SHF.L.U32 R0, R12, 0x1f, RZ ;  /* 0x0000001f0c007819 */ /* 0x00afe200000006ff */
[----:B------:R-:W-:Y:S01]  /*1f70*/  @!P1 SYNCS.ARRIVE.TRANS64.A1T0 RZ, [UR6+0xf8], RZ ;  /* 0x0000f8ffffff99a7 */ /* 0x000fe20008100006 */
[----:B------:R-:W-:-:S06]  /*1f80*/  UISETP.GT.AND UP0, UPT, UR40, UR39, UPT ;  /* 0x000000272800728c */ /* 0x000fcc000bf04270 */
[----:B--2-4-:R1:W2:Y:S03]  /*1f90*/  SYNCS.PHASECHK.TRANS64.TRYWAIT P0, [UR4+0x58], R0 ;  /* 0x00005800ff0075a7 */ /* 0x0142a60008001104 */
[----:B------:R-:W-:Y:S05]  /*1fa0*/  BRA.U !UP0, `(.L_x_33) ;  /* 0x0000000108c47547 */ /* 0x000fea000b800000 */
[----:B------:R-:W-:Y:S01]  /*1fb0*/  UIADD3 UR24, UPT, UPT, UR44, UR13, URZ ;  /* 0x0000000d2c187290 */ /* 0x000fe2000fffe0ff */
[----:B------:R-:W-:-:S11]  /*1fc0*/  UMOV UR4, UR7 ;  /* 0x0000000700047c82 */ /* 0x000fd60008000000 */
.L_x_39:
[----:B------:R-:W-:Y:S01]  /*1fd0*/  ULEA UR17, UR4, UR6, 0x3 ;  /* 0x0000000604117291 */ /* 0x000fe2000f8e18ff */
[----:B--2---:R-:W-:Y:S01]  /*1fe0*/  @P3 MOV R2, 0x8000 ;  /* 0x0000800000023802 */ /* 0x004fe20000000f00 */
[----:B--2-4-:R-:W-:Y:S10]  /*1ff0*/  @P0 BRA `(.L_x_34) ;  /* 0x00000000000c0947 */ /* 0x014ff40003800000 */
[----:B------:R-:W-:-:S04]  /*2000*/  SHF.L.U32 R3, R12, 0x1f, RZ ;  /* 0x0000001f0c037819 */ /* 0x000fc800000006ff */
[----:B------:R-:W2:Y:S02]  /*2010*/  SYNCS.PHASECHK.TRANS64.TRYWAIT P0, [UR17+0x58], R3 ;  /* 0x00005803ff0075a7 */ /* 0x000ea40008001111 */
[----:B--2---:R-:W-:Y:S05]  /*2020*/  @!P0 BRA `(.L_x_35) ;  /* 0x000000a0006c8947 */ /* 0x004fea0003800000 */
.L_x_34:
[----:B------:R2:W-:Y:S01]  /*2030*/  @P3 SYNCS.ARRIVE.TRANS64 RZ, [UR17], R2 ;  /* 0x00000002ffff39a7 */ /* 0x0005e20008000011 */
[----:B------:R-:W-:-:S04]  /*2040*/  ULOP3.LUT UR5, UR23, 0x2, URZ, 0xfc, !UPT ;  /* 0x0000000217057892 */ /* 0x000fc8000f8efcff */
[----:B------:R-:W-:-:S09]  /*2050*/  UISETP.NE.AND UP0, UPT, UR5, 0x2, UPT ;  /* 0x000000020500788c */ /* 0x000fd2000bf05270 */
[----:B------:R-:W-:Y:S05]  /*2060*/  BRA.U UP0, `(.L_x_36) ;  /* 0x0000000100047547 */ /* 0x000fea000b800000 */
[----:B------:R-:W-:Y:S05]  /*2070*/  BPT.TRAP 0x1 ;  /* 0x000000040000795c */ /* 0x000fea0000300000 */
.L_x_36:
[----:B------:R-:W-:Y:S04]  /*2080*/  BSSY.RECONVERGENT B0, `(.L_x_37) ;  /* 0x0000003000007945 */ /* 0x000fe80003800200 */
[----:B------:R-:W-:Y:S05]  /*2090*/  @!P2 BRA `(.L_x_38) ;  /* 0x000000000004a947 */ /* 0x000fea0003800000 */
[----:B------:R-:W-:Y:S05]  /*20a0*/  BPT.TRAP 0x1 ;  /* 0x000000040000795c */ /* 0x000fea0000300000 */
.L_x_38:
[----:B------:R-:W-:Y:S05]  /*20b0*/  BSYNC.RECONVERGENT B0 ;  /* 0x0000000000007941 */ /* 0x000fea0003800200 */
.L_x_37:
[----:B------:R-:W-:Y:S02]  /*20c0*/  UIADD3 UR5, UPT, UPT, UR4, 0x1, URZ ;  /* 0x0000000104057890 */ /* 0x000fe4000fffe0ff */
[----:B------:R-:W-:Y:S02]  /*20d0*/  USHF.L.U32 UR18, UR13, 0x6, URZ ;  /* 0x000000060d127899 */ /* 0x000fe400080006ff */
[----:B------:R-:W-:Y:S02]  /*20e0*/  UISETP.NE.AND UP0, UPT, UR5, 0xb, UPT ;  /* 0x0000000b0500788c */ /* 0x000fe4000bf05270 */
[----:B------:R-:W-:Y:S02]  /*20f0*/  ULOP3.LUT UR17, UR17, 0xfefffff8, URZ, 0xc0, !UPT ;  /* 0xfefffff811117892 */ /* 0x000fe4000f8ec0ff */
[----:B------:R-:W-:Y:S02]  /*2100*/  USEL UR8, URZ, 0x1, UP0 ;  /* 0x00000001ff087887 */ /* 0x000fe40008000000 */
[----:B------:R-:W-:-:S02]  /*2110*/  USEL UR7, UR5, URZ, UP0 ;  /* 0x000000ff05077287 */ /* 0x000fc40008000000 */
[----:B------:R-:W-:Y:S02]  /*2120*/  UIADD3 UR14, UP0, UPT, UR26, 0x180, URZ ;  /* 0x000001801a0e7890 */ /* 0x000fe4000ff1e0ff */
        /* <DEDUP_REMOVED lines=9> */
[----:B------:R-:W-:Y:S02]  /*21c0*/  UIADD3.X UR5, UPT, UPT, URZ, UR27, URZ, UP1, !UPT ;  /* 0x0000001bff057290 */ /* 0x000fe40008ffe4ff */
[----:B------:R-:W-:Y:S02]  /*21d0*/  UIADD3 UR8, UPT, UPT, UR6, 0x22400, UR8 ;  /* 0x0002240006087890 */ /* 0x000fe4000fffe008 */
[----:B------:R-:W-:Y:S01]  /*21e0*/  UIADD3.X UR15, UPT, UPT, URZ, UR27, URZ, UP0, !UPT ;  /* 0x0000001bff0f7290 */ /* 0x000fe200087fe4ff */
[----:B------:R-:W-:Y:S01]  /*21f0*/  UMOV UR28, 0x0 ;  /* 0x00000000001c7882 */ /* 0x000fe20000000000 */
[----:B------:R-:W-:Y:S01]  /*2200*/  UMOV UR29, 0x10000000 ;  /* 0x10000000001d7882 */ /* 0x000fe20000000000 */
[----:B------:R-:W-:Y:S01]  /*2210*/  UMOV UR19, UR35 ;  /* 0x0000002300137c82 */ /* 0x000fe20008000000 */
[----:B------:R-:W-:Y:S01]  /*2220*/  UMOV UR20, UR36 ;  /* 0x0000002400147c82 */ /* 0x000fe20008000000 */
[----:B------:R-:W-:Y:S01]  /*2230*/  UMOV UR12, UR36 ;  /* 0x00000024000c7c82 */ /* 0x000fe20008000000 */
[----:B------:R1:W-:Y:S01]  /*2240*/  UTMALDG.3D.MULTICAST.2CTA [UR16], [UR4], UR10, desc[UR28] ;  /* 0x00001c10040073b4 */ /* 0x0003e2000821180a */
[----:B------:R-:W-:Y:S01]  /*2250*/  UMOV UR9, UR17 ;  /* 0x0000001100097c82 */ /* 0x000fe20008000000 */
[----:B------:R-:W-:-:S04]  /*2260*/  UIADD3 UR13, UPT, UPT, UR13, 0x1, URZ ;  /* 0x000000010d0d7890 */ /* 0x000fc8000fffe0ff */
[----:B------:R-:W-:Y:S01]  /*2270*/  UISETP.NE.AND UP0, UPT, UR13, UR24, UPT ;  /* 0x000000180d00728c */ /* 0x000fe2000bf05270 */
[----:B-1----:R-:W-:Y:S01]  /*2280*/  UMOV UR10, UR18 ;  /* 0x00000012000a7c82 */ /* 0x002fe20008000000 */
[----:B------:R-:W-:Y:S01]  /*2290*/  UMOV UR4, UR7 ;  /* 0x0000000700047c82 */ /* 0x000fe20008000000 */
[----:B------:R3:W-:Y:S06]  /*22a0*/  UTMALDG.3D.2CTA [UR8], [UR14], desc[UR28] ;  /* 0x00001c080e0075b4 */ /* 0x0007ec0008211000 */
[----:B---3--:R-:W-:Y:S05]  /*22b0*/  BRA.U UP0, `(.L_x_39) ;  /* 0xfffffffd00447547 */ /* 0x008fea000b83ffff */
.L_x_33:
[C---:B------:R-:W-:Y:S01]  /*22c0*/  LEA R3, R11.reuse, UR6, 0x3 ;  /* 0x000000060b037c11 */ /* 0x040fe2000f8e18ff */
[----:B------:R-:W-:Y:S01]  /*22d0*/  NOP ;  /* 0x0000000000007918 */ /* 0x000fe20000000000 */
[----:B-1----:R-:W-:Y:S02]  /*22e0*/  SHF.L.U32 R0, R10, 0x1f, RZ ;  /* 0x0000001f0a007819 */ /* 0x002fe400000006ff */
[----:B------:R-:W-:Y:S02]  /*22f0*/  LEA R5, R11, UR6, 0x4 ;  /* 0x000000060b057c11 */ /* 0x000fe4000f8e20ff */
[----:B--2-4-:R-:W1:Y:S02]  /*2300*/  SYNCS.PHASECHK.TRANS64.TRYWAIT P0, [R3+URZ+0x100], R0 ;  /* 0x00010000030075a7 */ /* 0x014e6400080011ff */
[----:B-1----:R-:W-:Y:S05]  /*2310*/  @!P0 BRA `(.L_x_40) ;  /* 0x0000009c00c88947 */ /* 0x002fea0003800000 */
.L_x_155:
[----:B------:R-:W2:Y:S01]  /*2320*/  LDS.128 R4, [R5+0x170] ;  /* 0x0001700005047984 */ /* 0x000ea20000000c00 */
[----:B------:R-:W-:Y:S01]  /*2330*/  UISETP.GE.AND UP0, UPT, UR42, 0x1, UPT ;  /* 0x000000012a00788c */ /* 0x000fe2000bf06270 */
[----:B------:R-:W-:Y:S01]  /*2340*/  @!PT LDS RZ, [RZ] ;  /* 0x00000000fffff984 */ /* 0x000fe20000000800 */
[----:B------:R-:W-:Y:S01]  /*2350*/  @!PT LDS RZ, [RZ] ;  /* 0x00000000fffff984 */ /* 0x000fe20000000800 */
[----:B------:R-:W-:Y:S01]  /*2360*/  @!PT LDS RZ, [RZ] ;  /* 0x00000000fffff984 */ /* 0x000fe20000000800 */
[----:B------:R-:W-:Y:S01]  /*2370*/  @!PT LDS RZ, [RZ] ;  /* 0x00000000fffff984 */ /* 0x000fe20000000800 */
[----:B------:R3:W-:Y:S06]  /*2380*/  MEMBAR.ALL.CTA ;  /* 0x0000000000007992 */ /* 0x0007ec0000008000 */
[----:B---3--:R-:W3:Y:S01]  /*2390*/  FENCE.VIEW.ASYNC.S ;  /* 0x00000000000073c6 */ /* 0x008ee20000000000 */
[----:B--2---:R-:W-:-:S13]  /*23a0*/  LOP3.LUT P0, RZ, R6, 0x1, RZ, 0xc0, !PT ;  /* 0x0000000106ff7812 */ /* 0x004fda000780c0ff */
[----:B---3--:R-:W-:Y:S01]  /*23b0*/  VOTEU.ANY UP1, P0 ;  /* 0x0000000000ff7886 */ /* 0x008fe20000020100 */
[----:B------:R-:W-:-:S13]  /*23c0*/  PLOP3.LUT P0, PT, PT, PT, UP1, 0x80, 0x8 ;  /* 0x000000000008781c */ /* 0x000fda0003f0f018 */
[----:B-1----:R-:W-:Y:S02]  /*23d0*/  @P0 LOP3.LUT R0, R5, 0xffff, RZ, 0xc0, !PT ;  /* 0x0000ffff05000812 */ /* 0x002fe400078ec0ff */
[----:B------:R-:W-:Y:S02]  /*23e0*/  @P0 MOV R2, R4 ;  /* 0x0000000400020202 */ /* 0x000fe40000000f00 */
[----:B------:R-:W-:Y:S01]  /*23f0*/  @P0 R2UR UR5, R0 ;  /* 0x00000000000502ca */ /* 0x000fe200000e0000 */
[----:B------:R-:W-:Y:S01]  /*2400*/  VIADD R0, R3, 0x110 ;  /* 0x0000011003007836 */ /* 0x000fe20000000000 */
[----:B------:R-:W-:Y:S02]  /*2410*/  @P0 SHF.R.U32.HI R4, RZ, 0x10, R5 ;  /* 0x00000010ff040819 */ /* 0x000fe40000011605 */
[----:B------:R-:W-:Y:S02]  /*2420*/  @P0 R2UR UR8, R2 ;  /* 0x00000000020802ca */ /* 0x000fe400000e0000 */
[----:B------:R-:W-:-:S02]  /*2430*/  PRMT R0, RZ, 0x654, R0 ;  /* 0x00000654ff007816 */ /* 0x000fc40000000000 */
[----:B------:R-:W-:Y:S02]  /*2440*/  @P0 R2UR UR4, R4 ;  /* 0x00000000040402ca */ /* 0x000fe400000e0000 */
[----:B------:R1:W-:Y:S03]  /*2450*/  SYNCS.ARRIVE.TRANS64.RED.A1T0 RZ, [R0+URZ], RZ ;  /* 0x000000ff00ff79a7 */ /* 0x0003e600081004ff */
[----:B------:R-:W-:-:S04]  /*2460*/  @UP1 UMOV UR30, UR5 ;  /* 0x00000005001e1c82 */ /* 0x000fc80008000000 */
[----:B------:R-:W-:-:S04]  /*2470*/  @UP1 UMOV UR31, UR8 ;  /* 0x00000008001f1c82 */ /* 0x000fc80008000000 */
[----:B------:R-:W-:Y:S01]  /*2480*/  @UP1 UMOV UR36, UR4 ;  /* 0x0000000400241c82 */ /* 0x000fe20008000000 */
[----:B------:R-:W-:Y:S05]  /*2490*/  BRA.U !UP0, `(.L_x_41) ;  /* 0x0000000108d47547 */ /* 0x000fea000b800000 */
[----:B------:R-:W2:Y:S01]  /*24a0*/  LDCU.128 UR12, c[0x0][0xb10] ;  /* 0x00016200ff0c77ac */ /* 0x000ea20008000c00 */
[----:B------:R-:W3:Y:S01]  /*24b0*/  LDCU UR24, c[0x0][0xb20] ;  /* 0x00016400ff1877ac */ /* 0x000ee20008000800 */
[----:B------:R-:W4:Y:S01]  /*24c0*/  LDCU UR20, c[0x0][0xb0c] ;  /* 0x00016180ff1477ac */ /* 0x000f220008000800 */
[----:B------:R-:W1:Y:S01]  /*24d0*/  LDCU.64 UR10, c[0x0][0xb28] ;  /* 0x00016500ff0a77ac */ /* 0x000e620008000a00 */
[----:B------:R-:W-:Y:S02]  /*24e0*/  UISETP.NE.AND UP3, UPT, UR42, 0x1, UPT ;  /* 0x000000012a00788c */ /* 0x000fe4000bf65270 */
[----:B--2---:R-:W-:Y:S02]  /*24f0*/  UIMAD.WIDE.U32 UR8, UR37, UR15, URZ ;  /* 0x0000000f250872a5 */ /* 0x004fe4000f8e00ff */
[----:B------:R-:W-:Y:S02]  /*2500*/  UIMAD.WIDE.U32 UR4, UR38, UR12, URZ ;  /* 0x0000000c260472a5 */ /* 0x000fe4000f8e00ff */
[----:B------:R-:W-:-:S02]  /*2510*/  UISETP.NE.AND UP0, UPT, UR14, 0x1, UPT ;  /* 0x000000010e00788c */ /* 0x000fc4000bf05270 */
[----:B------:R-:W-:Y:S01]  /*2520*/  UIMAD.WIDE.U32 UR28, UR30, UR15, URZ ;  /* 0x0000000f1e1c72a5 */ /* 0x000fe2000f8e00ff */
[----:B------:R-:W-:Y:S02]  /*2530*/  UMOV UR8, UR9 ;  /* 0x0000000900087c82 */ /* 0x000fe40008000000 */
[----:B------:R-:W-:Y:S01]  /*2540*/  UMOV UR4, UR5 ;  /* 0x0000000500047c82 */ /* 0x000fe20008000000 */
[----:B---3--:R-:W-:Y:S02]  /*2550*/  USHF.R.U32.HI UR8, URZ, UR24, UR8 ;  /* 0x00000018ff087299 */ /* 0x008fe40008011608 */
[----:B----4-:R-:W-:Y:S02]  /*2560*/  UISETP.NE.AND UP2, UPT, UR20, 0x1, UPT ;  /* 0x000000011400788c */ /* 0x010fe4000bf45270 */
[----:B------:R-:W-:Y:S02]  /*2570*/  USHF.R.U32.HI UR4, URZ, UR13, UR4 ;  /* 0x0000000dff047299 */ /* 0x000fe40008011604 */
[----:B------:R-:W-:-:S02]  /*2580*/  USEL UR5, UR37, UR8, !UP0 ;  /* 0x0000000825057287 */ /* 0x000fc4000c000000 */
[----:B------:R-:W-:Y:S02]  /*2590*/  USEL UR8, UR38, UR4, !UP2 ;  /* 0x0000000426087287 */ /* 0x000fe4000d000000 */
[----:B-1----:R-:W-:Y:S01]  /*25a0*/  UIMAD.WIDE.U32 UR16, UR5, UR10, URZ ;  /* 0x0000000a051072a5 */ /* 0x002fe2000f8e00ff */
[----:B------:R-:W-:Y:S01]  /*25b0*/  UMOV UR4, UR29 ;  /* 0x0000001d00047c82 */ /* 0x000fe20008000000 */
[----:B------:R-:W-:Y:S02]  /*25c0*/  UIMAD.WIDE.U32 UR18, UR31, UR12, URZ ;  /* 0x0000000c1f1272a5 */ /* 0x000fe4000f8e00ff */
[----:B------:R-:W-:-:S03]  /*25d0*/  UIMAD.WIDE.U32 UR28, UR8, UR10, URZ ;  /* 0x0000000a081c72a5 */ /* 0x000fc6000f8e00ff */
[----:B------:R-:W-:Y:S01]  /*25e0*/  UMOV UR16, UR17 ;  /* 0x0000001100107c82 */ /* 0x000fe20008000000 */
[----:B------:R-:W-:Y:S02]  /*25f0*/  USHF.R.U32.HI UR4, URZ, UR24, UR4 ;  /* 0x00000018ff047299 */ /* 0x000fe40008011604 */
[----:B------:R-:W-:Y:S01]  /*2600*/  @UP3 USHF.R.U32.HI UR5, URZ, UR11, UR16 ;  /* 0x0000000bff053299 */ /* 0x000fe20008011610 */
[----:B------:R-:W-:Y:S01]  /*2610*/  UMOV UR18, UR19 ;  /* 0x0000001300127c82 */ /* 0x000fe20008000000 */
[----:B------:R-:W-:Y:S01]  /*2620*/  UMOV UR28, UR29 ;  /* 0x0000001d001c7c82 */ /* 0x000fe20008000000 */
[----:B------:R-:W-:Y:S02]  /*2630*/  USHF.R.U32.HI UR13, URZ, UR13, UR18 ;  /* 0x0000000dff0d7299 */ /* 0x000fe40008011612 */
[----:B------:R-:W-:Y:S02]  /*2640*/  USEL UR4, UR30, UR4, !UP0 ;  /* 0x000000041e047287 */ /* 0x000fe4000c000000 */
[----:B------:R-:W-:-:S02]  /*2650*/  @UP3 USHF.R.U32.HI UR8, URZ, UR11, UR28 ;  /* 0x0000000bff083299 */ /* 0x000fc4000801161c */
[----:B------:R-:W-:Y:S02]  /*2660*/  UIMAD UR9, UR42, UR5, URZ ;  /* 0x000000052a0972a4 */ /* 0x000fe4000f8e02ff */
[----:B------:R-:W-:Y:S02]  /*2670*/  USEL UR5, UR31, UR13, !UP2 ;  /* 0x0000000d1f057287 */ /* 0x000fe4000d000000 */
[----:B------:R-:W-:Y:S02]  /*2680*/  UIMAD UR12, UR42, UR8, URZ ;  /* 0x000000082a0c72a4 */ /* 0x000fe4000f8e02ff */
[----:B------:R-:W-:Y:S02]  /*2690*/  UISETP.GE.AND UP0, UPT, UR4, UR9, UPT ;  /* 0x000000090400728c */ /* 0x000fe4000bf06270 */
[----:B------:R-:W-:Y:S02]  /*26a0*/  UIMAD.WIDE.U32 UR16, UR4, UR10, URZ ;  /* 0x0000000a041072a5 */ /* 0x000fe4000f8e00ff */
[----:B------:R-:W-:-:S02]  /*26b0*/  UISETP.GE.OR UP0, UPT, UR5, UR12, UP0 ;  /* 0x0000000c0500728c */ /* 0x000fc40008706670 */
        /* <DEDUP_REMOVED lines=19> */
.L_x_41:
[----:B------:R-:W2:Y:S02]  /*27f0*/  LDCU UR4, c[0x0][0xb30] ;  /* 0x00016600ff0477ac */ /* 0x000ea40008000800 */
[----:B--2---:R-:W-:-:S09]  /*2800*/  UISETP.NE.AND UP0, UPT, UR4, 0x1, UPT ;  /* 0x000000010400788c */ /* 0x004fd2000bf05270 */
[----:B------:R-:W-:Y:S05]  /*2810*/  BRA.U UP0, `(.L_x_42) ;  /* 0x0000000100447547 */ /* 0x000fea000b800000 */
[----:B------:R-:W2:Y:S01]  /*2820*/  LDCU.128 UR12, c[0x0][0xb10] ;  /* 0x00016200ff0c77ac */ /* 0x000ea20008000c00 */
[----:B------:R-:W3:Y:S01]  /*2830*/  LDCU UR10, c[0x0][0xb0c] ;  /* 0x00016180ff0a77ac */ /* 0x000ee20008000800 */
[----:B------:R-:W4:Y:S01]  /*2840*/  LDCU UR11, c[0x0][0xb20] ;  /* 0x00016400ff0b77ac */ /* 0x000f220008000800 */
[----:B--2---:R-:W-:Y:S02]  /*2850*/  UIMAD.WIDE.U32 UR8, UR31, UR12, URZ ;  /* 0x0000000c1f0872a5 */ /* 0x004fe4000f8e00ff */
[----:B------:R-:W-:Y:S02]  /*2860*/  UIMAD.WIDE.U32 UR4, UR30, UR15, URZ ;  /* 0x0000000f1e0472a5 */ /* 0x000fe4000f8e00ff */
[----:B---3--:R-:W-:Y:S02]  /*2870*/  UISETP.NE.AND UP2, UPT, UR10, 0x1, UPT ;  /* 0x000000010a00788c */ /* 0x008fe4000bf45270 */
[----:B------:R-:W-:Y:S01]  /*2880*/  UISETP.NE.AND UP0, UPT, UR14, 0x1, UPT ;  /* 0x000000010e00788c */ /* 0x000fe2000bf05270 */
[----:B------:R-:W-:-:S02]  /*2890*/  UMOV UR8, UR9 ;  /* 0x0000000900087c82 */ /* 0x000fc40008000000 */
[----:B------:R-:W-:Y:S01]  /*28a0*/  UMOV UR4, UR5 ;  /* 0x0000000500047c82 */ /* 0x000fe20008000000 */
[----:B------:R-:W-:Y:S02]  /*28b0*/  USHF.R.U32.HI UR13, URZ, UR13, UR8 ;  /* 0x0000000dff0d7299 */ /* 0x000fe40008011608 */
[----:B----4-:R-:W-:Y:S02]  /*28c0*/  USHF.R.U32.HI UR4, URZ, UR11, UR4 ;  /* 0x0000000bff047299 */ /* 0x010fe40008011604 */
[----:B------:R-:W-:Y:S02]  /*28d0*/  USEL UR5, UR31, UR13, !UP2 ;  /* 0x0000000d1f057287 */ /* 0x000fe4000d000000 */
[----:B------:R-:W-:-:S04]  /*28e0*/  USEL UR4, UR30, UR4, !UP0 ;  /* 0x000000041e047287 */ /* 0x000fc8000c000000 */
[----:B------:R-:W-:Y:S02]  /*28f0*/  UIADD3 UR8, UPT, UPT, UR5, -UR4, URZ ;  /* 0x8000000405087290 */ /* 0x000fe4000fffe0ff */
[----:B------:R-:W-:Y:S02]  /*2900*/  UIADD3 UR4, UPT, UPT, -UR5, UR4, URZ ;  /* 0x0000000405047290 */ /* 0x000fe4000fffe1ff */
[----:B------:R-:W-:Y:S02]  /*2910*/  UIMAD UR30, UR8, UR14, UR30 ;  /* 0x0000000e081e72a4 */ /* 0x000fe4000f8e021e */
[----:B------:R-:W-:-:S12]  /*2920*/  UIMAD UR31, UR4, UR10, UR31 ;  /* 0x0000000a041f72a4 */ /* 0x000fd8000f8e021f */
.L_x_42:
[----:B------:R-:W-:Y:S01]  /*2930*/  VIADD R11, R11, 0x1 ;  /* 0x000000010b0b7836 */ /* 0x000fe20000000000 */
[----:B------:R-:W-:Y:S02]  /*2940*/  R2UR UR5, R161 ;  /* 0x00000000a10572ca */ /* 0x000fe400000e0000 */
[----:B------:R-:W-:Y:S02]  /*2950*/  R2UR UR4, R160 ;  /* 0x00000000a00472ca */ /* 0x000fe400000e0000 */
[C---:B------:R-:W-:Y:S02]  /*2960*/  ISETP.NE.AND P0, PT, R11.reuse, 0x2, PT ;  /* 0x000000020b00780c */ /* 0x040fe40003f05270 */
[----:B------:R-:W-:Y:S02]  /*2970*/  PLOP3.LUT P1, PT, PT, PT, PT, 0x80, 0x8 ;  /* 0x000000000008781c */ /* 0x000fe40003f2f070 */
[----:B------:R-:W-:Y:S02]  /*2980*/  SEL R3, RZ, 0x1, P0 ;  /* 0x00000001ff037807 */ /* 0x000fe40000000000 */
[----:B------:R-:W-:-:S02]  /*2990*/  SEL R11, R11, RZ, P0 ;  /* 0x000000ff0b0b7207 */ /* 0x000fc40000000000 */
[----:B------:R-:W-:Y:S01]  /*29a0*/  LOP3.LUT R10, R10, R3, RZ, 0x3c, !PT ;  /* 0x000000030a0a7212 */ /* 0x000fe200078e3cff */
[----:B------:R-:W-:Y:S02]  /*29b0*/  UIADD3 UR16, UPT, UPT, UR31, UR5, URZ ;  /* 0x000000051f107290 */ /* 0x000fe4000fffe0ff */
[----:B------:R-:W-:Y:S01]  /*29c0*/  UIADD3 UR20, UPT, UPT, UR30, UR4, URZ ;  /* 0x000000041e147290 */ /* 0x000fe2000fffe0ff */
[----:B------:R-:W-:Y:S11]  /*29d0*/  BRA.U UP1, `(.L_x_43) ;  /* 0xfffffff101247547 */ /* 0x000ff6000b83ffff */
[----:B------:R-:W-:Y:S01]  /*29e0*/  UIADD3 UR8, UPT, UPT, UR6, 0x58, URZ ;  /* 0x0000005806087890 */ /* 0x000fe2000fffe0ff */
[----:B------:R-:W-:-:S03]  /*29f0*/  SHF.L.U32 R3, R12, 0x1f, RZ ;  /* 0x0000001f0c037819 */ /* 0x000fc600000006ff */
[----:B------:R-:W-:-:S09]  /*2a00*/  ULEA UR4, UR7, UR8, 0x3 ;  /* 0x0000000807047291 */ /* 0x000fd2000f8e18ff */
[----:B------:R-:W2:Y:S02]  /*2a10*/  SYNCS.PHASECHK.TRANS64.TRYWAIT P0, [UR4], R3 ;  /* 0x00000003ff0075a7 */ /* 0x000ea40008001104 */
[----:B--2---:R-:W-:Y:S05]  /*2a20*/  @!P0 BRA `(.L_x_44) ;  /* 0x0000009800188947 */ /* 0x004fea0003800000 */
.L_x_157:
[----:B------:R-:W-:-:S04]  /*2a30*/  UIADD3 UR4, UPT, UPT, UR7, 0x1, URZ ;  /* 0x0000000107047890 */ /* 0x000fc8000fffe0ff */
[----:B------:R-:W-:-:S04]  /*2a40*/  UISETP.NE.AND UP0, UPT, UR4, 0xb, UPT ;  /* 0x0000000b0400788c */ /* 0x000fc8000bf05270 */
[----:B------:R-:W-:Y:S02]  /*2a50*/  USEL UR6, URZ, 0x1, UP0 ;  /* 0x00000001ff067887 */ /* 0x000fe40008000000 */
[----:B------:R-:W-:-:S04]  /*2a60*/  USEL UR4, UR4, URZ, UP0 ;  /* 0x000000ff04047287 */ /* 0x000fc80008000000 */
[----:B------:R-:W-:Y:S01]  /*2a70*/  ULEA UR5, UR4, UR8, 0x3 ;  /* 0x0000000804057291 */ /* 0x000fe2000f8e18ff */
[----:B------:R-:W-:-:S04]  /*2a80*/  LOP3.LUT R2, R12, UR6, RZ, 0x3c, !PT ;  /* 0x000000060c027c12 */ /* 0x000fc8000f8e3cff */
[----:B-1----:R-:W-:-:S04]  /*2a90*/  SHF.L.U32 R3, R2, 0x1f, RZ ;  /* 0x0000001f02037819 */ /* 0x002fc800000006ff */
[----:B------:R-:W1:Y:S02]  /*2aa0*/  SYNCS.PHASECHK.TRANS64.TRYWAIT P0, [UR5], R3 ;  /* 0x00000003ff0075a7 */ /* 0x000e640008001105 */
[----:B-1----:R-:W-:Y:S05]  /*2ab0*/  @!P0 BRA `(.L_x_45) ;  /* 0x00000098000c8947 */ /* 0x002fea0003800000 */
.L_x_159:
        /* <DEDUP_REMOVED lines=9> */
.L_x_161:
        /* <DEDUP_REMOVED lines=9> */
.L_x_163:
        /* <DEDUP_REMOVED lines=9> */
.L_x_165:
        /* <DEDUP_REMOVED lines=9> */
.L_x_167:
        /* <DEDUP_REMOVED lines=9> */
.L_x_169:
        /* <DEDUP_REMOVED lines=9> */
.L_x_171:
        /* <DEDUP_REMOVED lines=9> */
.L_x_173:
        /* <DEDUP_REMOVED lines=9> */
.L_x_175:
[----:B------:R-:W-:-:S04]  /*2f40*/  UIADD3 UR4, UPT, UPT, UR4, 0x1, URZ ;  /* 0x0000000104047890 */ /* 0x000fc8000fffe0ff */
[----:B------:R-:W-:-:S04]  /*2f50*/  UISETP.NE.AND UP0, UPT, UR4, 0xb, UPT ;  /* 0x0000000b0400788c */ /* 0x000fc8000bf05270 */
[----:B------:R-:W-:Y:S02]  /*2f60*/  USEL UR5, URZ, 0x1, UP0 ;  /* 0x00000001ff057887 */ /* 0x000fe40008000000 */
[----:B------:R-:W-:-:S04]  /*2f70*/  USEL UR4, UR4, URZ, UP0 ;  /* 0x000000ff04047287 */ /* 0x000fc80008000000 */
[----:B------:R-:W-:Y:S01]  /*2f80*/  ULEA UR4, UR4, UR8, 0x3 ;  /* 0x0000000804047291 */ /* 0x000fe2000f8e18ff */
[----:B-1----:R-:W-:-:S04]  /*2f90*/  LOP3.LUT R3, R2, UR5, RZ, 0x3c, !PT ;  /* 0x0000000502037c12 */ /* 0x002fc8000f8e3cff */
[----:B------:R-:W-:Y:S01]  /*2fa0*/  SHF.L.U32 R3, R3, 0x1f, RZ ;  /* 0x0000001f03037819 */ /* 0x000fe200000006ff */
[----:B------:R-:W-:-:S07]  /*2fb0*/  IMAD.U32 R0, RZ, RZ, UR4 ;  /* 0x00000004ff007e24 */ /* 0x000fce000f8e00ff */
.L_x_54:
[----:B-1----:R1:W2:Y:S02]  /*2fc0*/  SYNCS.PHASECHK.TRANS64.TRYWAIT P0, [R0+URZ], R3 ;  /* 0x00000003000075a7 */ /* 0x0022a400080011ff */
[----:B--2---:R-:W-:Y:S05]  /*2fd0*/  @!P0 NANOSLEEP.SYNCS 0x989680 ;  /* 0x009896800000895d */ /* 0x004fea0003900000 */
[----:B------:R-:W2:Y:S02]  /*2fe0*/  @!P0 SYNCS.PHASECHK.TRANS64 P0, [R0+URZ], R3 ;  /* 0x00000003000085a7 */ /* 0x000ea400080010ff */
[----:B--2---:R-:W-:Y:S05]  /*2ff0*/  @P0 EXIT ;  /* 0x000000000000094d */ /* 0x004fea0003800000 */
[----:B------:R-:W-:Y:S05]  /*3000*/  BRA `(.L_x_54) ;  /* 0xfffffffc00ec7947 */ /* 0x000fea000383ffff */
.L_x_23:
[----:B------:R-:W-:-:S04]  /*3010*/  UISETP.NE.AND UP0, UPT, UR45, URZ, UPT ;  /* 0x000000ff2d00728c */ /* 0x000fc8000bf05270 */
[----:B------:R-:W-:-:S09]  /*3020*/  UISETP.NE.OR UP0, UPT, UR17, 0x1, UP0 ;  /* 0x000000011100788c */ /* 0x000fd20008705670 */
[----:B------:R-:W-:Y:S05]  /*3030*/  BRA.U UP0, `(.L_x_55) ;  /* 0x0000000500487547 */ /* 0x000fea000b800000 */
[----:B------:R-:W-:Y:S01]  /*3040*/  ISETP.GE.U32.AND P2, PT, R3, 0x4, PT ;  /* 0x000000040300780c */ /* 0x000fe20003f46070 */
[----:B------:R-:W-:Y:S01]  /*3050*/  IMAD.MOV.U32 R12, RZ, RZ, 0x1 ;  /* 0x00000001ff0c7424 */ /* 0x000fe200078e00ff */
[----:B------:R-:W-:Y:S02]  /*3060*/  CS2R R10, SRZ ;  /* 0x00000000000a7805 */ /* 0x000fe4000001ff00 */
[----:B------:R-:W-:Y:S01]  /*3070*/  CS2R R8, SRZ ;  /* 0x0000000000087805 */ /* 0x000fe2000001ff00 */
[----:B------:R-:W-:Y:S01]  /*3080*/  UMOV UR6, 0x400 ;  /* 0x0000040000067882 */ /* 0x000fe20000000000 */
[----:B------:R-:W-:Y:S01]  /*3090*/  UMOV UR5, URZ ;  /* 0x000000ff00057c82 */ /* 0x000fe20008000000 */
[----:B------:R-:W-:-:S12]  /*30a0*/  ULEA UR6, UR45, UR6, 0x18 ;  /* 0x000000062d067291 */ /* 0x000fd8000f8ec0ff */
.L_x_59:
[----:B------:R-:W-:Y:S02]  /*30b0*/  LEA R0, R8, UR6, 0x3 ;  /* 0x0000000608007c11 */ /* 0x000fe4000f8e18ff */
[----:B------:R-:W-:-:S03]  /*30c0*/  SHF.L.U32 R5, R9, 0x1f, RZ ;  /* 0x0000001f09057819 */ /* 0x000fc600000006ff */
[----:B------:R-:W-:Y:S01]  /*30d0*/  VIADD R4, R0, 0x150 ;  /* 0x0000015000047836 */ /* 0x000fe20000000000 */
[----:B------:R-:W1:Y:S02]  /*30e0*/  SYNCS.PHASECHK.TRANS64.TRYWAIT P0, [R0+URZ+0x140], R5 ;  /* 0x00014005000075a7 */ /* 0x000e6400080011ff */
[----:B-1----:R-:W-:Y:S05]  /*30f0*/  @!P0 BRA `(.L_x_56) ;  /* 0x0000009400548947 */ /* 0x002fea0003800000 */
.L_x_176:
[----:B------:R-:W-:Y:S01]  /*3100*/  ULEA UR4, UR5, UR6, 0x3 ;  /* 0x0000000605047291 */ /* 0x000fe2000f8e18ff */
[----:B------:R-:W-:Y:S01]  /*3110*/  PRMT R4, RZ, 0x654, R4 ;  /* 0x00000654ff047816 */ /* 0x000fe20000000004 */
[----:B-1----:R-:W-:Y:S01]  /*3120*/  @!P2 IMAD.MOV.U32 R5, RZ, RZ, 0x10 ;  /* 0x00000010ff05a424 */ /* 0x002fe200078e00ff */
[----:B------:R-:W-:Y:S01]  /*3130*/  SHF.L.U32 R7, R12, 0x1f, RZ ;  /* 0x0000001f0c077819 */ /* 0x000fe200000006ff */
[----:B------:R-:W-:Y:S01]  /*3140*/  UIADD3 UR7, UPT, UPT, UR4, 0x100, URZ ;  /* 0x0000010004077890 */ /* 0x000fe2000fffe0ff */
[----:B------:R1:W-:Y:S05]  /*3150*/  SYNCS.ARRIVE.TRANS64.RED.A1T0 RZ, [R4+URZ], RZ ;  /* 0x000000ff04ff79a7 */ /* 0x0003ea00081004ff */
[----:B------:R-:W-:Y:S01]  /*3160*/  IMAD.U32 R0, RZ, RZ, UR7 ;  /* 0x00000007ff007e24 */ /* 0x000fe2000f8e00ff */
[----:B------:R-:W2:Y:S04]  /*3170*/  SYNCS.PHASECHK.TRANS64.TRYWAIT P0, [UR4+0x110], R7 ;  /* 0x00011007ff0075a7 */ /* 0x000ea80008001104 */
[----:B------:R-:W-:Y:S01]  /*3180*/  PRMT R13, R3, 0x654, R0 ;  /* 0x00000654030d7816 */ /* 0x000fe20000000000 */
[----:B-12---:R-:W-:Y:S06]  /*3190*/  @!P0 BRA `(.L_x_57) ;  /* 0x0000009400408947 */ /* 0x006fec0003800000 */
.L_x_178:
[----:B------:R-:W-:Y:S01]  /*31a0*/  ULEA UR8, UR5, UR6, 0x4 ;  /* 0x0000000605087291 */ /* 0x000fe2000f8e20ff */
[----:B------:R-:W-:Y:S01]  /*31b0*/  SEL R2, R13, R2, !P2 ;  /* 0x000000020d027207 */ /* 0x000fe20005000000 */
[----:B------:R-:W-:Y:S01]  /*31c0*/  UIADD3 UR9, UPT, UPT, UR4, 0x100, URZ ;  /* 0x0000010004097890 */ /* 0x000fe2000fffe0ff */
[----:B-1----:R-:W-:Y:S01]  /*31d0*/  LEA R0, R11, UR6, 0x3 ;  /* 0x000000060b007c11 */ /* 0x002fe2000f8e18ff */
[----:B------:R-:W-:Y:S01]  /*31e0*/  UIADD3 UR8, UPT, UPT, UR8, 0x170, URZ ;  /* 0x0000017008087890 */ /* 0x000fe2000fffe0ff */
[----:B------:R1:W-:Y:S01]  /*31f0*/  @!P2 SYNCS.ARRIVE.TRANS64.RED RZ, [R2+URZ], R5 ;  /* 0x0000000502ffa9a7 */ /* 0x0003e200080004ff */
[----:B------:R-:W-:Y:S01]  /*3200*/  UIADD3 UR4, UPT, UPT, UR5, 0x1, URZ ;  /* 0x0000000105047890 */ /* 0x000fe2000fffe0ff */
[----:B------:R-:W-:-:S03]  /*3210*/  VIADD R8, R8, 0x1 ;  /* 0x0000000108087836 */ /* 0x000fc60000000000 */
[----:B------:R-:W-:Y:S02]  /*3220*/  UISETP.NE.AND UP0, UPT, UR4, 0x2, UPT ;  /* 0x000000020400788c */ /* 0x000fe4000bf05270 */
[----:B------:R-:W-:Y:S01]  /*3230*/  ISETP.NE.AND P0, PT, R8, 0x2, PT ;  /* 0x000000020800780c */ /* 0x000fe20003f05270 */
[----:B------:R-:W-:Y:S06]  /*3240*/  UGETNEXTWORKID.BROADCAST [UR8], [UR9] ;  /* 0x00000000080073ca */ /* 0x000fec0008000100 */
[----:B------:R-:W-:Y:S02]  /*3250*/  USEL UR7, URZ, 0x1, UP0 ;  /* 0x00000001ff077887 */ /* 0x000fe40008000000 */
[----:B------:R-:W-:-:S04]  /*3260*/  USEL UR5, UR4, URZ, UP0 ;  /* 0x000000ff04057287 */ /* 0x000fc80008000000 */
[----:B------:R-:W-:Y:S02]  /*3270*/  LOP3.LUT R12, R12, UR7, RZ, 0x3c, !PT ;  /* 0x000000070c0c7c12 */ /* 0x000fe4000f8e3cff */
[----:B-1----:R-:W-:-:S04]  /*3280*/  SHF.L.U32 R5, R10, 0x1f, RZ ;  /* 0x0000001f0a057819 */ /* 0x002fc800000006ff */
[----:B------:R-:W1:Y:S02]  /*3290*/  SYNCS.PHASECHK.TRANS64.TRYWAIT P1, [R0+URZ+0x100], R5 ;  /* 0x00010005000075a7 */ /* 0x000e6400080211ff */
[----:B-1----:R-:W-:Y:S05]  /*32a0*/  @!P1 BRA `(.L_x_58) ;  /* 0x0000009400149947 */ /* 0x002fea0003800000 */
.L_x_179:
[C---:B------:R-:W-:Y:S01]  /*32b0*/  LEA R4, R11.reuse, UR6, 0x4 ;  /* 0x000000060b047c11 */ /* 0x040fe2000f8e20ff */
[----:B-1----:R-:W-:Y:S01]  /*32c0*/  VIADD R0, R0, 0x110 ;  /* 0x0000011000007836 */ /* 0x002fe20000000000 */
[----:B------:R-:W-:Y:S01]  /*32d0*/  SEL R8, R8, RZ, P0 ;  /* 0x000000ff08087207 */ /* 0x000fe20000000000 */
[----:B------:R-:W-:-:S03]  /*32e0*/  VIADD R11, R11, 0x1 ;  /* 0x000000010b0b7836 */ /* 0x000fc60000000000 */
[----:B------:R-:W1:Y:S01]  /*32f0*/  LDS.128 R4, [R4+0x170] ;  /* 0x0001700004047984 */ /* 0x000e620000000c00 */
[----:B------:R-:W-:Y:S02]  /*3300*/  PRMT R0, RZ, 0x654, R0 ;  /* 0x00000654ff007816 */ /* 0x000fe40000000000 */
[C---:B------:R-:W-:Y:S01]  /*3310*/  ISETP.NE.AND P1, PT, R11.reuse, 0x2, PT ;  /* 0x000000020b00780c */ /* 0x040fe20003f25270 */
[----:B------:R-:W-:Y:S01]  /*3320*/  @!PT LDS RZ, [RZ] ;  /* 0x00000000fffff984 */ /* 0x000fe20000000800 */
[----:B------:R-:W-:Y:S01]  /*3330*/  @!PT LDS RZ, [RZ] ;  /* 0x00000000fffff984 */ /* 0x000fe20000000800 */
[----:B------:R-:W-:Y:S01]  /*3340*/  @!PT LDS RZ, [RZ] ;  /* 0x00000000fffff984 */ /* 0x000fe20000000800 */
[----:B------:R-:W-:Y:S01]  /*3350*/  @!PT LDS RZ, [RZ] ;  /* 0x00000000fffff984 */ /* 0x000fe20000000800 */
[----:B------:R2:W-:Y:S06]  /*3360*/  MEMBAR.ALL.CTA ;  /* 0x0000000000007992 */ /* 0x0005ec0000008000 */
[----:B--2---:R-:W2:Y:S01]  /*3370*/  FENCE.VIEW.ASYNC.S ;  /* 0x00000000000073c6 */ /* 0x004ea20000000000 */
[----:B------:R-:W-:Y:S01]  /*3380*/  SEL R11, R11, RZ, P1 ;  /* 0x000000ff0b0b7207 */ /* 0x000fe20000800000 */
[----:B--2---:R2:W-:Y:S01]  /*3390*/  SYNCS.ARRIVE.TRANS64.RED.A1T0 RZ, [R0+URZ], RZ ;  /* 0x000000ff00ff79a7 */ /* 0x0045e200081004ff */
[----:B-1----:R-:W-:-:S02]  /*33a0*/  LOP3.LUT P3, RZ, R6, 0x1, RZ, 0xc0, !PT ;  /* 0x0000000106ff7812 */ /* 0x002fc4000786c0ff */
[----:B------:R-:W-:-:S04]  /*33b0*/  SEL R5, RZ, 0x1, P1 ;  /* 0x00000001ff057807 */ /* 0x000fc80000800000 */
[----:B------:R-:W-:Y:S02]  /*33c0*/  LOP3.LUT R10, R10, R5, RZ, 0x3c, !PT ;  /* 0x000000050a0a7212 */ /* 0x000fe400078e3cff */
[----:B--2---:R-:W-:-:S04]  /*33d0*/  SEL R0, RZ, 0x1, P0 ;  /* 0x00000001ff007807 */ /* 0x004fc80000000000 */
[----:B------:R-:W-:Y:S01]  /*33e0*/  LOP3.LUT R9, R9, R0, RZ, 0x3c, !PT ;  /* 0x0000000009097212 */ /* 0x000fe200078e3cff */
[----:B------:R-:W-:Y:S06]  /*33f0*/  @P3 BRA `(.L_x_59) ;  /* 0xfffffffc002c3947 */ /* 0x000fec000383ffff */
[----:B------:R-:W-:Y:S01]  /*3400*/  ULEA UR4, UR5, UR6, 0x3 ;  /* 0x0000000605047291 */ /* 0x000fe2000f8e18ff */
[----:B------:R-:W-:-:S08]  /*3410*/  SHF.L.U32 R3, R12, 0x1f, RZ ;  /* 0x0000001f0c037819 */ /* 0x000fd000000006ff */
[----:B------:R-:W1:Y:S02]  /*3420*/  SYNCS.PHASECHK.TRANS64 P0, [UR4+0x110], R3 ;  /* 0x00011003ff0075a7 */ /* 0x000e640008001004 */
[----:B-1----:R-:W-:Y:S05]  /*3430*/  @P0 BRA `(.L_x_60) ;  /* 0x0000000000080947 */ /* 0x002fea0003800000 */
[----:B------:R-:W1:Y:S02]  /*3440*/  SYNCS.PHASECHK.TRANS64.TRYWAIT P0, [UR4+0x110], R3 ;  /* 0x00011003ff0075a7 */ /* 0x000e640008001104 */
[----:B-1----:R-:W-:Y:S05]  /*3450*/  @!P0 BRA `(.L_x_61) ;  /* 0x0000009000bc8947 */ /* 0x002fea0003800000 */
.L_x_60:
[----:B------:R-:W-:-:S04]  /*3460*/  UIADD3 UR7, UPT, UPT, UR5, 0x1, URZ ;  /* 0x0000000105077890 */ /* 0x000fc8000fffe0ff */
[----:B------:R-:W-:-:S04]  /*3470*/  UISETP.NE.AND UP0, UPT, UR7, 0x2, UPT ;  /* 0x000000020700788c */ /* 0x000fc8000bf05270 */
[----:B------:R-:W-:Y:S02]  /*3480*/  USEL UR8, URZ, 0x1, UP0 ;  /* 0x00000001ff087887 */ /* 0x000fe40008000000 */
[----:B------:R-:W-:-:S04]  /*3490*/  USEL UR7, UR7, URZ, UP0 ;  /* 0x000000ff07077287 */ /* 0x000fc80008000000 */
[----:B------:R-:W-:Y:S01]  /*34a0*/  ULEA UR7, UR7, UR6, 0x3 ;  /* 0x0000000607077291 */ /* 0x000fe2000f8e18ff */
[----:B-1----:R-:W-:-:S04]  /*34b0*/  LOP3.LUT R3, R12, UR8, RZ, 0x3c, !PT ;  /* 0x000000080c037c12 */ /* 0x002fc8000f8e3cff */
[----:B------:R-:W-:-:S04]  /*34c0*/  SHF.L.U32 R0, R3, 0x1f, RZ ;  /* 0x0000001f03007819 */ /* 0x000fc800000006ff */
[----:B------:R-:W1:Y:S02]  /*34d0*/  SYNCS.PHASECHK.TRANS64 P0, [UR7+0x110], R0 ;  /* 0x00011000ff0075a7 */ /* 0x000e640008001007 */
[----:B-1----:R-:W-:Y:S05]  /*34e0*/  @P0 EXIT ;  /* 0x000000000000094d */ /* 0x002fea0003800000 */
[----:B------:R-:W-:Y:S02]  /*34f0*/  SHF.L.U32 R3, R3, 0x1f, RZ ;  /* 0x0000001f03037819 */ /* 0x000fe400000006ff */
[----:B------:R-:W-:-:S07]  /*3500*/  MOV R0, UR7 ;  /* 0x0000000700007c02 */ /* 0x000fce0008000f00 */
.L_x_62:
[----:B-1----:R1:W2:Y:S02]  /*3510*/  SYNCS.PHASECHK.TRANS64.TRYWAIT P0, [R0+URZ+0x110], R3 ;  /* 0x00011003000075a7 */ /* 0x0022a400080011ff */
[----:B--2---:R-:W-:Y:S05]  /*3520*/  @!P0 NANOSLEEP.SYNCS 0x989680 ;  /* 0x009896800000895d */ /* 0x004fea0003900000 */
[----:B------:R-:W2:Y:S02]  /*3530*/  @!P0 SYNCS.PHASECHK.TRANS64 P0, [R0+URZ+0x110], R3 ;  /* 0x00011003000085a7 */ /* 0x000ea400080010ff */
[----:B--2---:R-:W-:Y:S05]  /*3540*/  @P0 EXIT ;  /* 0x000000000000094d */ /* 0x004fea0003800000 */
[----:B------:R-:W-:Y:S05]  /*3550*/  BRA `(.L_x_62) ;  /* 0xfffffffc00ec7947 */ /* 0x000fea000383ffff */
.L_x_55:
[----:B------:R-:W-:Y:S05]  /*3560*/  BRA.U UP4, `(.L_x_63) ;  /* 0x0000001104587547 */ /* 0x000fea000b800000 */
[----:B------:R-:W-:Y:S01]  /*3570*/  UMOV UR4, 0x40 ;  /* 0x0000004000047882 */ /* 0x000fe20000000000 */
[----:B------:R-:W-:Y:S01]  /*3580*/  NOP ;  /* 0x0000000000007918 */ /* 0x000fe20000000000 */
[----:B------:R-:W-:Y:S01]  /*3590*/  ULEA UR5, UR45, UR4, 0x18 ;  /* 0x000000042d057291 */ /* 0x000fe2000f8ec0ff */
[----:B------:R-:W-:Y:S02]  /*35a0*/  UMOV UR6, 0x400 ;  /* 0x0000040000067882 */ /* 0x000fe40000000000 */
[----:B------:R-:W-:-:S06]  /*35b0*/  ULEA UR6, UR45, UR6, 0x18 ;  /* 0x000000062d067291 */ /* 0x000fcc000f8ec0ff */
[----:B------:R-:W1:Y:S02]  /*35c0*/  LDS.U8 R3, [UR5+0x1c] ;  /* 0x00001c05ff037984 */ /* 0x000e640008000000 */
[----:B-1----:R-:W-:-:S13]  /*35d0*/  ISETP.NE.AND P0, PT, R3, RZ, PT ;  /* 0x000000ff0300720c */ /* 0x002fda0003f05270 */
[----:B------:R-:W-:Y:S05]  /*35e0*/  @P0 BRA `(.L_x_64) ;  /* 0x0000000400080947 */ /* 0x000fea0003800000 */
[----:B------:R-:W-:Y:S02]  /*35f0*/  UISETP.NE.U32.AND UP1, UPT, UR33, 0x1, UPT ;  /* 0x000000012100788c */ /* 0x000fe4000bf25070 */
[----:B------:R-:W-:-:S07]  /*3600*/  UIADD3 UR7, UPT, UPT, UR5, 0x8, URZ ;  /* 0x0000000805077890 */ /* 0x000fce000fffe0ff */
[----:B------:R-:W-:Y:S05]  /*3610*/  BRA.U !UP1, `(.L_x_65) ;  /* 0x00000001099c7547 */ /* 0x000fea000b800000 */
[----:B------:R-:W-:Y:S01]  /*3620*/  ELECT P0, URZ, PT ;  /* 0x0000000000ff782f */ /* 0x000fe20003800000 */
[----:B------:R-:W-:-:S12]  /*3630*/  BSSY B0, `(.L_x_65) ;  /* 0x0000025000007945 */ /* 0x000fd80003800000 */
[----:B------:R-:W-:Y:S05]  /*3640*/  @!P0 BRA `(.L_x_66) ;  /* 0x00000000008c8947 */ /* 0x000fea0003800000 */
[----:B------:R-:W-:-:S05]  /*3650*/  UMOV UR4, 0x10 ;  /* 0x0000001000047882 */ /* 0x000fca0000000000 */
[----:B------:R-:W-:Y:S04]  /*3660*/  DEPBAR.LE SB1, 0x36 ;  /* 0x00009d800000791a */ /* 0x000fe80000000000 */
[----:B------:R-:W1:Y:S02]  /*3670*/  UTCATOMSWS.2CTA.FIND_AND_SET.ALIGN UP0, UR4, UR4 ;  /* 0x00000004000475e3 */ /* 0x000e640008200800 */
[----:B-1----:R-:W-:Y:S01]  /*3680*/  MOV R10, UR4 ;  /* 0x00000004000a7c02 */ /* 0x002fe20008000f00 */
[----:B------:R-:W-:Y:S06]  /*3690*/  BRA.U UP0, `(.L_x_67) ;  /* 0x0000000100187547 */ /* 0x000fec000b800000 */
.L_x_68:
[----:B------:R-:W-:Y:S05]  /*36a0*/  NANOSLEEP 0x64 ;  /* 0x000000640000795d */ /* 0x000fea0003800000 */
[----:B------:R-:W-:-:S05]  /*36b0*/  UMOV UR4, 0x10 ;  /* 0x0000001000047882 */ /* 0x000fca0000000000 */
[----:B------:R-:W-:Y:S04]  /*36c0*/  DEPBAR.LE SB1, 0x36 ;  /* 0x00009d800000791a */ /* 0x000fe80000000000 */
[----:B------:R-:W1:Y:S02]  /*36d0*/  UTCATOMSWS.2CTA.FIND_AND_SET.ALIGN UP0, UR4, UR4 ;  /* 0x00000004000475e3 */ /* 0x000e640008200800 */
[----:B-1----:R-:W-:Y:S01]  /*36e0*/  MOV R10, UR4 ;  /* 0x00000004000a7c02 */ /* 0x002fe20008000f00 */
[----:B------:R-:W-:Y:S05]  /*36f0*/  BRA.U !UP0, `(.L_x_68) ;  /* 0xfffffffd08e87547 */ /* 0x000fea000b83ffff */
.L_x_67:
[----:B------:R-:W1:Y:S01]  /*3700*/  LDS R6, [UR5+0x10] ;  /* 0x00001005ff067984 */ /* 0x000e620008000800 */
[----:B------:R-:W-:Y:S01]  /*3710*/  IMAD.U32 R3, RZ, RZ, UR6 ;  /* 0x00000006ff037e24 */ /* 0x000fe2000f8e00ff */
[----:B------:R-:W-:-:S03]  /*3720*/  MOV R4, UR34 ;  /* 0x0000002200047c02 */ /* 0x000fc60008000f00 */
[----:B------:R-:W-:Y:S01]  /*3730*/  VIADD R3, R3, 0x190 ;  /* 0x0000019003037836 */ /* 0x000fe20000000000 */
[----:B-1----:R-:W-:-:S04]  /*3740*/  SHF.L.U32 R6, R6, 0x1f, RZ ;  /* 0x0000001f06067819 */ /* 0x002fc800000006ff */
[----:B------:R-:W1:Y:S02]  /*3750*/  SYNCS.PHASECHK.TRANS64.TRYWAIT P0, [UR5+0x8], R6 ;  /* 0x00000806ff0075a7 */ /* 0x000e640008001105 */
[----:B-1----:R-:W-:Y:S05]  /*3760*/  @P0 BRA `(.L_x_69) ;  /* 0x0000000000080947 */ /* 0x002fea0003800000 */
[----:B------:R-:W1:Y:S02]  /*3770*/  SYNCS.PHASECHK.TRANS64.TRYWAIT P0, [UR5+0x8], R6 ;  /* 0x00000806ff0075a7 */ /* 0x000e640008001105 */
[----:B-1----:R-:W-:Y:S05]  /*3780*/  @!P0 BRA `(.L_x_70) ;  /* 0x0000009000088947 */ /* 0x002fea0003800000 */
.L_x_69:
[----:B------:R-:W-:Y:S01]  /*3790*/  PRMT R4, R4, 0x654, R3 ;  /* 0x0000065404047816 */ /* 0x000fe20000000003 */
[----:B------:R-:W-:Y:S01]  /*37a0*/  HFMA2 R3, -RZ, RZ, 0, 5.9604644775390625e-08 ;  /* 0x00000001ff037431 */ /* 0x000fe200000001ff */
[----:B------:R-:W-:Y:S01]  /*37b0*/  UPRMT UR4, UR34, 0x654, UR7 ;  /* 0x0000065422047896 */ /* 0x000fe20008000007 */
[----:B------:R-:W-:Y:S02]  /*37c0*/  IMAD.MOV.U32 R7, RZ, RZ, 0xffff ;  /* 0x0000ffffff077424 */ /* 0x000fe400078e00ff */
[----:B-1----:R-:W-:Y:S02]  /*37d0*/  IMAD.MOV.U32 R6, RZ, RZ, 0x4 ;  /* 0x00000004ff067424 */ /* 0x002fe400078e00ff */
[----:B------:R-:W-:Y:S01]  /*37e0*/  IMAD.SHL.U32 R9, R10, 0x20, RZ ;  /* 0x000000200a097824 */ /* 0x000fe200078e00ff */
[----:B------:R-:W-:Y:S02]  /*37f0*/  MOV R5, UR4 ;  /* 0x0000000400057c02 */ /* 0x000fe40008000f00 */
[-C--:B------:R-:W-:Y:S01]  /*3800*/  SHF.L.U32 R8, R7, R10.reuse, RZ ;  /* 0x0000000a07087219 */ /* 0x080fe200000006ff */
[----:B------:R1:W-:Y:S01]  /*3810*/  SYNCS.ARRIVE.TRANS64.RED RZ, [UR4], R6 ;  /* 0x00000006ffff79a7 */ /* 0x0003e20008000404 */
[----:B------:R-:W-:Y:S01]  /*3820*/  SHF.L.U32 R7, R3, R10, RZ ;  /* 0x0000000a03077219 */ /* 0x000fe200000006ff */
[----:B------:R1:W-:Y:S04]  /*3830*/  STS [UR6+0x190], R9 ;  /* 0x00019009ff007988 */ /* 0x0003e80008000806 */
[----:B------:R1:W-:Y:S04]  /*3840*/  STAS [R4.64], R10 ;  /* 0x0000000a04007dbd */ /* 0x0003e8000c0008ff */
[----:B------:R1:W-:Y:S04]  /*3850*/  ATOMS.OR RZ, [UR5+0x14], R8 ;  /* 0x00001408ffff798c */ /* 0x0003e8000b000005 */
[----:B------:R1:W-:Y:S04]  /*3860*/  ATOMS.OR RZ, [UR5+0x18], R7 ;  /* 0x00001807ffff798c */ /* 0x0003e8000b000005 */
[----:B------:R1:W-:Y:S02]  /*3870*/  ATOMS.XOR RZ, [UR5+0x10], R3 ;  /* 0x00001003ffff798c */ /* 0x0003e4000b800005 */
.L_x_66:
[----:B------:R-:W-:Y:S05]  /*3880*/  BSYNC B0 ;  /* 0x0000000000007941 */ /* 0x000fea0003800000 */
.L_x_65:
[----:B------:R-:W-:Y:S05]  /*3890*/  BRA.U UP1, `(.L_x_71) ;  /* 0x00000001016c7547 */ /* 0x000fea000b800000 */
[----:B------:R-:W-:-:S03]  /*38a0*/  UMOV UR4, 0xffffffff ;  /* 0xffffffff00047882 */ /* 0x000fc60000000000 */
[----:B------:R-:W-:Y:S05]  /*38b0*/  BRA.DIV UR4, `(.L_x_72) ;  /* 0x0000008e04d47947 */ /* 0x000fea000b800000 */
[----:B------:R-:W-:-:S13]  /*38c0*/  ELECT P0, URZ, PT ;  /* 0x0000000000ff782f */ /* 0x000fda0003800000 */
.L_x_183:
[----:B------:R-:W-:Y:S05]  /*38d0*/  @!P0 BRA `(.L_x_71) ;  /* 0x00000000005c8947 */ /* 0x000fea0003800000 */
[----:B-1----:R-:W1:Y:S02]  /*38e0*/  LDS R4, [UR5+0x10] ;  /* 0x00001005ff047984 */ /* 0x002e640008000800 */
[----:B-1----:R-:W-:-:S04]  /*38f0*/  SHF.L.U32 R4, R4, 0x1f, RZ ;  /* 0x0000001f04047819 */ /* 0x002fc800000006ff */
[----:B------:R-:W1:Y:S02]  /*3900*/  SYNCS.PHASECHK.TRANS64.TRYWAIT P0, [UR5+0x8], R4 ;  /* 0x00000804ff0075a7 */ /* 0x000e640008001105 */
[----:B-1----:R-:W-:Y:S05]  /*3910*/  @P0 BRA `(.L_x_73) ;  /* 0x0000000000080947 */ /* 0x002fea0003800000 */
[----:B------:R-:W1:Y:S02]  /*3920*/  SYNCS.PHASECHK.TRANS64.TRYWAIT P0, [UR5+0x8], R4 ;  /* 0x00000804ff0075a7 */ /* 0x000e640008001105 */
[----:B-1----:R-:W-:Y:S05]  /*3930*/  @!P0 BRA `(.L_x_74) ;  /* 0x0000008c00d88947 */ /* 0x002fea0003800000 */
.L_x_73:
[----:B------:R-:W2:Y:S01]  /*3940*/  LDS R6, [UR6+0x190] ;  /* 0x00019006ff067984 */ /* 0x000ea20008000800 */
[----:B-1----:R-:W-:Y:S02]  /*3950*/  HFMA2 R3, -RZ, RZ, 0, 5.9604644775390625e-08 ;  /* 0x00000001ff037431 */ /* 0x002fe400000001ff */
[----:B------:R-:W-:Y:S01]  /*3960*/  IMAD.MOV.U32 R4, RZ, RZ, 0xffff ;  /* 0x0000ffffff047424 */ /* 0x000fe200078e00ff */
[----:B------:R-:W-:Y:S01]  /*3970*/  UPRMT UR4, UR34, 0x654, UR7 ;  /* 0x0000065422047896 */ /* 0x000fe20008000007 */
[----:B--2---:R-:W-:-:S03]  /*3980*/  IMAD.SHL.U32 R5, R6, 0x20, RZ ;  /* 0x0000002006057824 */ /* 0x004fc600078e00ff */
[-C--:B------:R-:W-:Y:S02]  /*3990*/  SHF.L.U32 R4, R4, R6.reuse, RZ ;  /* 0x0000000604047219 */ /* 0x080fe400000006ff */
[----:B------:R-:W-:Y:S01]  /*39a0*/  SHF.L.U32 R6, R3, R6, RZ ;  /* 0x0000000603067219 */ /* 0x000fe200000006ff */
[----:B------:R2:W-:Y:S04]  /*39b0*/  STS [UR6+0x190], R5 ;  /* 0x00019005ff007988 */ /* 0x0005e80008000806 */
[----:B------:R2:W-:Y:S04]  /*39c0*/  ATOMS.OR RZ, [UR5+0x14], R4 ;  /* 0x00001404ffff798c */ /* 0x0005e8000b000005 */
[----:B------:R2:W-:Y:S01]  /*39d0*/  ATOMS.OR RZ, [UR5+0x18], R6 ;  /* 0x00001806ffff798c */ /* 0x0005e2000b000005 */
[----:B------:R-:W-:Y:S03]  /*39e0*/  SYNCS.ARRIVE.TRANS64.RED.A1T0 RZ, [UR4], RZ ;  /* 0x000000ffffff79a7 */ /* 0x000fe60008100404 */
[----:B------:R2:W-:Y:S01]  /*39f0*/  ATOMS.XOR RZ, [UR5+0x10], R3 ;  /* 0x00001003ffff798c */ /* 0x0005e2000b800005 */
[----:B------:R-:W-:Y:S05]  /*3a00*/  BRA `(.L_x_71) ;  /* 0x0000000000107947 */ /* 0x000fea0003800000 */
.L_x_64:
[----:B------:R-:W-:Y:S02]  /*3a10*/  MOV R3, 0xffffffff ;  /* 0xffffffff00037802 */ /* 0x000fe40000000f00 */
[----:B------:R-:W-:-:S03]  /*3a20*/  MOV R4, 0x3a50 ;  /* 0x00003a5000047802 */ /* 0x000fc60000000f00 */
[----:B------:R1:W-:Y:S04]  /*3a30*/  STS [UR6+0x190], R3 ;  /* 0x00019003ff007988 */ /* 0x0003e80008000806 */
[----:B-1---5:R-:W-:Y:S05]  /*3a40*/  CALL.REL.NOINC `($__internal_1_$__cuda_sm10x_tcgen05_guardrail_trap_phase_invalid_during_alloc) ;  /* 0x0000009400787944 */ /* 0x022fea0003c00000 */
.L_x_71:
[----:B------:R-:W-:Y:S05]  /*3a50*/  WARPSYNC.ALL ;  /* 0x0000000000007948 */ /* 0x000fea0003800000 */
[----:B------:R-:W3:Y:S01]  /*3a60*/  S2UR UR4, SR_CgaCtaId ;  /* 0x00000000000479c3 */ /* 0x000ee20000008800 */
[----:B------:R-:W-:Y:S01]  /*3a70*/  UMOV UR17, 0x400 ;  /* 0x0000040000117882 */ /* 0x000fe20000000000 */
[----:B------:R-:W-:-:S06]  /*3a80*/  NOP ;  /* 0x0000000000007918 */ /* 0x000fcc0000000000 */
[----:B------:R-:W-:Y:S06]  /*3a90*/  BAR.ARV 0x6, 0xa0 ;  /* 0x0182800000007b1d */ /* 0x000fec0000002000 */
[----:B------:R-:W4:Y:S01]  /*3aa0*/  LDCU UR6, c[0x0][0x38c] ;  /* 0x00007180ff0677ac */ /* 0x000f220008000800 */
[----:B------:R-:W-:Y:S01]  /*3ab0*/  LOP3.LUT R0, R0, 0xffff, RZ, 0xc0, !PT ;  /* 0x0000ffff00007812 */ /* 0x000fe200078ec0ff */
[----:B-1----:R-:W-:Y:S01]  /*3ac0*/  IMAD.MOV.U32 R9, RZ, RZ, 0x1 ;  /* 0x00000001ff097424 */ /* 0x002fe200078e00ff */
[----:B------:R-:W-:Y:S01]  /*3ad0*/  LOP3.LUT R2, R2, 0xffff, RZ, 0xc0, !PT ;  /* 0x0000ffff02027812 */ /* 0x000fe200078ec0ff */
[----:B------:R-:W-:Y:S01]  /*3ae0*/  IMAD.MOV.U32 R8, RZ, RZ, RZ ;  /* 0x000000ffff087224 */ /* 0x000fe200078e00ff */
[----:B------:R-:W-:Y:S01]  /*3af0*/  R2UR UR30, R0 ;  /* 0x00000000001e72ca */ /* 0x000fe200000e0000 */
[----:B------:R-:W-:Y:S01]  /*3b00*/  UMOV UR24, URZ ;  /* 0x000000ff00187c82 */ /* 0x000fe20008000000 */
[----:B------:R-:W-:Y:S01]  /*3b10*/  R2UR UR20, R2 ;  /* 0x00000000021472ca */ /* 0x000fe200000e0000 */
[----:B------:R-:W-:Y:S01]  /*3b20*/  UMOV UR15, URZ ;  /* 0x000000ff000f7c82 */ /* 0x000fe20008000000 */
[----:B------:R-:W-:Y:S01]  /*3b30*/  UMOV UR14, URZ ;  /* 0x000000ff000e7c82 */ /* 0x000fe20008000000 */
[----:B---3--:R-:W-:-:S02]  /*3b40*/  ULEA UR17, UR4, UR17, 0x18 ;  /* 0x0000001104117291 */ /* 0x008fc4000f8ec0ff */
[----:B------:R-:W-:Y:S02]  /*3b50*/  UISETP.NE.AND UP3, UPT, UR33, URZ, UPT ;  /* 0x000000ff2100728c */ /* 0x000fe4000bf65270 */
[----:B------:R-:W-:Y:S02]  /*3b60*/  UIADD3 UR5, UPT, UPT, UR17, 0xc400, URZ ;  /* 0x0000c40011057890 */ /* 0x000fe4000fffe0ff */
[----:B------:R-:W-:Y:S02]  /*3b70*/  UIADD3 UR4, UPT, UPT, UR17, 0x22400, URZ ;  /* 0x0002240011047890 */ /* 0x000fe4000fffe0ff */
[----:B----4-:R-:W-:Y:S01]  /*3b80*/  UIADD3 UR6, UPT, UPT, UR6, 0x3f, URZ ;  /* 0x0000003f06067890 */ /* 0x010fe2000fffe0ff */
[----:B--2---:R-:W1:Y:S01]  /*3b90*/  LDS R3, [UR17+0x190] ;  /* 0x00019011ff037984 */ /* 0x004e620008000800 */
[----:B------:R-:W-:Y:S02]  /*3ba0*/  USHF.R.U32.HI UR5, URZ, 0x4, UR5 ;  /* 0x00000004ff057899 */ /* 0x000fe40008011605 */
[----:B------:R-:W-:-:S02]  /*3bb0*/  USHF.R.S32.HI UR25, URZ, 0x1f, UR6 ;  /* 0x0000001fff197899 */ /* 0x000fc40008011406 */
[----:B------:R-:W-:Y:S02]  /*3bc0*/  USHF.R.U32.HI UR4, URZ, 0x4, UR4 ;  /* 0x00000004ff047899 */ /* 0x000fe40008011604 */
[----:B------:R-:W-:Y:S02]  /*3bd0*/  ULEA.HI UR25, UR25, UR6, URZ, 0x6 ;  /* 0x0000000619197291 */ /* 0x000fe4000f8f30ff */
[----:B------:R-:W-:Y:S02]  /*3be0*/  ULOP3.LUT UR5, UR5, 0x3fff, URZ, 0xc0, !UPT ;  /* 0x00003fff05057892 */ /* 0x000fe4000f8ec0ff */
[----:B------:R-:W-:Y:S02]  /*3bf0*/  USHF.R.S32.HI UR25, URZ, 0x6, UR25 ;  /* 0x00000006ff197899 */ /* 0x000fe40008011419 */
[----:B------:R-:W-:Y:S02]  /*3c00*/  ULOP3.LUT UR22, UR4, 0x3fff, URZ, 0xc0, !UPT ;  /* 0x00003fff04167892 */ /* 0x000fe4000f8ec0ff */
[----:B------:R-:W-:-:S02]  /*3c10*/  UISETP.LT.AND UP0, UPT, UR25, 0x1, UPT ;  /* 0x000000011900788c */ /* 0x000fc4000bf01270 */
[----:B------:R-:W-:Y:S02]  /*3c20*/  ULOP3.LUT UR21, UR5, 0x10000, URZ, 0xfc, !UPT ;  /* 0x0001000005157892 */ /* 0x000fe4000f8efcff */
[----:B------:R-:W-:Y:S02]  /*3c30*/  ULOP3.LUT UR22, UR22, 0x10000, URZ, 0xfc, !UPT ;  /* 0x0001000016167892 */ /* 0x000fe4000f8efcff */
[----:B------:R-:W-:Y:S01]  /*3c40*/  USEL UR31, UR25, 0x1, !UP0 ;  /* 0x00000001191f7887 */ /* 0x000fe2000c000000 */
[----:B------:R-:W-:Y:S01]  /*3c50*/  UMOV UR28, 0x0 ;  /* 0x00000000001c7882 */ /* 0x000fe20000000000 */
[----:B------:R-:W-:Y:S01]  /*3c60*/  UMOV UR29, 0x10400010 ;  /* 0x10400010001d7882 */ /* 0x000fe20000000000 */
[----:B------:R-:W-:Y:S01]  /*3c70*/  UMOV UR26, 0x0 ;  /* 0x00000000001a7882 */ /* 0x000fe20000000000 */
[----:B------:R-:W-:Y:S01]  /*3c80*/  UMOV UR27, 0x10400010 ;  /* 0x10400010001b7882 */ /* 0x000fe20000000000 */
[----:B-1----:R-:W-:Y:S02]  /*3c90*/  R2UR UR32, R3 ;  /* 0x00000000032072ca */ /* 0x002fe400000e0000 */
[----:B------:R-:W-:-:S13]  /*3ca0*/  CS2R R2, SRZ ;  /* 0x0000000000027805 */ /* 0x000fda000001ff00 */
.L_x_82:
[C---:B------:R-:W-:Y:S02]  /*3cb0*/  LEA R0, R8.reuse, UR17, 0x3 ;  /* 0x0000001108007c11 */ /* 0x040fe4000f8e18ff */
[----:B------:R-:W-:Y:S02]  /*3cc0*/  SHF.L.U32 R5, R3, 0x1f, RZ ;  /* 0x0000001f03057819 */ /* 0x000fe400000006ff */
[----:B------:R-:W-:Y:S02]  /*3cd0*/  LEA R4, R8, UR17, 0x4 ;  /* 0x0000001108047c11 */ /* 0x000fe4000f8e20ff */
[----:B------:R-:W1:Y:S02]  /*3ce0*/  SYNCS.PHASECHK.TRANS64.TRYWAIT P0, [R0+URZ+0x100], R5 ;  /* 0x00010005000075a7 */ /* 0x000e6400080011ff */
[----:B-1-3--:R-:W-:Y:S05]  /*3cf0*/  @!P0 BRA `(.L_x_75) ;  /* 0x0000008c00008947 */ /* 0x00afea0003800000 */
.L_x_184:
[----:B-1----:R-:W1:Y:S01]  /*3d00*/  LDS.128 R4, [R4+0x170] ;  /* 0x0001700004047984 */ /* 0x002e620000000c00 */
[----:B------:R-:W-:Y:S02]  /*3d10*/  VIADD R0, R0, 0x110 ;  /* 0x0000011000007836 */ /* 0x000fe40000000000 */
[----:B------:R-:W-:Y:S01]  /*3d20*/  VIADD R8, R8, 0x1 ;  /* 0x0000000108087836 */ /* 0x000fe20000000000 */
[----:B------:R-:W-:Y:S01]  /*3d30*/  @!PT LDS RZ, [RZ] ;  /* 0x00000000fffff984 */ /* 0x000fe20000000800 */
[----:B------:R-:W-:Y:S01]  /*3d40*/  @!PT LDS RZ, [RZ] ;  /* 0x00000000fffff984 */ /* 0x000fe20000000800 */
[----:B------:R-:W-:Y:S01]  /*3d50*/  @!PT LDS RZ, [RZ] ;  /* 0x00000000fffff984 */ /* 0x000fe20000000800 */
[----:B------:R-:W-:Y:S01]  /*3d60*/  @!PT LDS RZ, [RZ] ;  /* 0x00000000fffff984 */ /* 0x000fe20000000800 */
[----:B------:R2:W-:Y:S06]  /*3d70*/  MEMBAR.ALL.CTA ;  /* 0x0000000000007992 */ /* 0x0005ec0000008000 */
[----:B--2---:R-:W2:Y:S01]  /*3d80*/  FENCE.VIEW.ASYNC.S ;  /* 0x00000000000073c6 */ /* 0x004ea20000000000 */
[----:B------:R-:W-:-:S04]  /*3d90*/  PRMT R0, RZ, 0x654, R0 ;  /* 0x00000654ff007816 */ /* 0x000fc80000000000 */
[----:B--2---:R2:W-:Y:S01]  /*3da0*/  SYNCS.ARRIVE.TRANS64.RED.A1T0 RZ, [R0+URZ], RZ ;  /* 0x000000ff00ff79a7 */ /* 0x0045e200081004ff */
[----:B-1----:R-:W-:Y:S01]  /*3db0*/  LOP3.LUT P1, RZ, R6, 0x1, RZ, 0xc0, !PT ;  /* 0x0000000106ff7812 */ /* 0x002fe2000782c0ff */
[----:B--2---:R-:W-:-:S12]  /*3dc0*/  BRA.U UP3, `(.L_x_76) ;  /* 0x0000000103e07547 */ /* 0x004fd8000b800000 */
[----:B------:R-:W1:Y:S01]  /*3dd0*/  LDCU UR4, c[0x0][0x38c] ;  /* 0x00007180ff0477ac */ /* 0x000e620008000800 */
[----:B------:R-:W-:Y:S02]  /*3de0*/  PLOP3.LUT P2, PT, PT, PT, PT, 0x80, 0x8 ;  /* 0x000000000008781c */ /* 0x000fe40003f4f070 */
[----:B------:R-:W-:Y:S01]  /*3df0*/  SHF.L.U32 R5, R9, 0x1f, RZ ;  /* 0x0000001f09057819 */ /* 0x000fe200000006ff */
[----:B------:R-:W-:Y:S02]  /*3e00*/  ULEA UR23, UR24, UR17, 0x3 ;  /* 0x0000001118177291 */ /* 0x000fe4000f8e18ff */
[----:B------:R-:W-:Y:S02]  /*3e10*/  ULEA UR18, UR24, UR32, 0x8 ;  /* 0x0000002018127291 */ /* 0x000fe4000f8e40ff */
[----:B-1----:R-:W-:-:S06]  /*3e20*/  UISETP.GE.AND UP0, UPT, UR4, 0x1, UPT ;  /* 0x000000010400788c */ /* 0x002fcc000bf06270 */
[----:B------:R-:W-:-:S05]  /*3e30*/  PLOP3.LUT P0, PT, PT, PT, UP0, 0x80, 0x8 ;  /* 0x000000000008781c */ /* 0x000fca0003f0f008 */
[----:B------:R-:W-:-:S08]  /*3e40*/  @UP0 ULEA UR4, UR15, UR17, 0x3 ;  /* 0x000000110f040291 */ /* 0x000fd0000f8e18ff */
[----:B------:R-:W-:-:S04]  /*3e50*/  @P0 SHF.L.U32 R0, R2, 0x1f, RZ ;  /* 0x0000001f02000819 */ /* 0x000fc800000006ff */
[----:B------:R1:W2:Y:S01]  /*3e60*/  @P0 SYNCS.PHASECHK.TRANS64.TRYWAIT P2, [UR4], R0 ;  /* 0x00000000ff0005a7 */ /* 0x0002a20008041104 */
[----:B------:R-:W3:Y:S02]  /*3e70*/  SYNCS.PHASECHK.TRANS64.TRYWAIT P0, [UR23+0x130], R5 ;  /* 0x00013005ff0075a7 */ /* 0x000ee40008001117 */
[----:B-123--:R-:W-:Y:S05]  /*3e80*/  @!P0 BRA `(.L_x_77) ;  /* 0x0000008800b08947 */ /* 0x00efea0003800000 */
.L_x_186:
[----:B------:R-:W-:Y:S01]  /*3e90*/  UMOV UR19, UR14 ;  /* 0x0000000e00137c82 */ /* 0x000fe20008000000 */
[----:B------:R-:W-:Y:S05]  /*3ea0*/  BRA.U !UP0, `(.L_x_78) ;  /* 0x0000000108987547 */ /* 0x000fea000b800000 */
[----:B------:R-:W-:Y:S02]  /*3eb0*/  UIADD3 UR19, UPT, UPT, UR31, UR14, URZ ;  /* 0x0000000e1f137290 */ /* 0x000fe4000fffe0ff */
[----:B------:R-:W-:Y:S01]  /*3ec0*/  UPLOP3.LUT UP2, UPT, UPT, UPT, UPT, 0x40, 0x4 ;  /* 0x000000000004789c */ /* 0x000fe20003f4e870 */
[----:B------:R-:W-:Y:S01]  /*3ed0*/  UMOV UR16, UR25 ;  /* 0x0000001900107c82 */ /* 0x000fe20008000000 */
[----:B------:R-:W-:-:S09]  /*3ee0*/  UMOV UR6, UR15 ;  /* 0x0000000f00067c82 */ /* 0x000fd20008000000 */
.L_x_81:
[----:B--2---:R-:W-:Y:S01]  /*3ef0*/  ULEA UR5, UR6, UR17, 0x3 ;  /* 0x0000001106057291 */ /* 0x004fe2000f8e18ff */
[----:B---3--:R-:W-:Y:S11]  /*3f00*/  @P2 BRA `(.L_x_79) ;  /* 0x00000000000c2947 */ /* 0x008ff60003800000 */
[----:B-1----:R-:W-:Y:S04]  /*3f10*/  SHF.L.U32 R5, R2, 0x1f, RZ ;  /* 0x0000001f02057819 */ /* 0x002fe800000006ff */
[----:B------:R-:W1:Y:S02]  /*3f20*/  SYNCS.PHASECHK.TRANS64.TRYWAIT P0, [UR5], R5 ;  /* 0x00000005ff0075a7 */ /* 0x000e640008001105 */
[----:B-1----:R-:W-:Y:S05]  /*3f30*/  @!P0 BRA `(.L_x_80) ;  /* 0x00000088009c8947 */ /* 0x002fea0003800000 */
.L_x_79:
[----:B------:R-:W-:Y:S01]  /*3f40*/  UISETP.NE.AND UP0, UPT, UR16, 0x1, UPT ;  /* 0x000000011000788c */ /* 0x000fe2000bf05270 */
[----:B------:R-:W-:Y:S01]  /*3f50*/  PLOP3.LUT P2, PT, PT, PT, PT, 0x80, 0x8 ;  /* 0x000000000008781c */ /* 0x000fe20003f4f070 */
[----:B------:R-:W-:Y:S02]  /*3f60*/  UIADD3 UR4, UPT, UPT, UR6, 0x1, URZ ;  /* 0x0000000106047890 */ /* 0x000fe4000fffe0ff */
[----:B------:R-:W-:Y:S02]  /*3f70*/  ULEA UR12, UR6, UR22, 0x9 ;  /* 0x00000016060c7291 */ /* 0x000fe4000f8e48ff */
[----:B------:R-:W-:Y:S01]  /*3f80*/  UISETP.NE.AND UP1, UPT, UR4, 0xb, UPT ;  /* 0x0000000b0400788c */ /* 0x000fe2000bf25270 */
[----:B------:R-:W-:Y:S01]  /*3f90*/  PLOP3.LUT P0, PT, PT, PT, UP0, 0x80, 0x8 ;  /* 0x000000000008781c */ /* 0x000fe20003f0f008 */
[----:B------:R-:W-:Y:S02]  /*3fa0*/  UIADD3 UR10, UPT, UPT, UR12, 0x2, URZ ;  /* 0x000000020c0a7890 */ /* 0x000fe4000fffe0ff */
[----:B------:R-:W-:Y:S02]  /*3fb0*/  USEL UR7, URZ, 0x1, UP1 ;  /* 0x00000001ff077887 */ /* 0x000fe40008800000 */
[----:B------:R-:W-:Y:S02]  /*3fc0*/  USEL UR15, UR4, URZ, UP1 ;  /* 0x000000ff040f7287 */ /* 0x000fe40008800000 */
[----:B------:R-:W-:Y:S02]  /*3fd0*/  UIADD3 UR14, UPT, UPT, UR14, 0x1, URZ ;  /* 0x000000010e0e7890 */ /* 0x000fe4000fffe0ff */
[----:B------:R-:W-:Y:S01]  /*3fe0*/  @UP0 ULEA UR4, UR15, UR17, 0x3 ;  /* 0x000000110f040291 */ /* 0x000fe2000f8e18ff */
[----:B------:R-:W-:Y:S01]  /*3ff0*/  LOP3.LUT R2, R2, UR7, RZ, 0x3c, !PT ;  /* 0x0000000702027c12 */ /* 0x000fe2000f8e3cff */
[----:B------:R-:W-:Y:S01]  /*4000*/  UIADD3 UR7, UPT, UPT, UR5, 0x58, URZ ;  /* 0x0000005805077890 */ /* 0x000fe2000fffe0ff */
[----:B------:R-:W-:Y:S02]  /*4010*/  UMOV UR13, 0x80004020 ;  /* 0x80004020000d7882 */ /* 0x000fe40000000000 */
[----:B-1----:R-:W-:Y:S01]  /*4020*/  @P0 SHF.L.U32 R0, R2, 0x1f, RZ ;  /* 0x0000001f02000819 */ /* 0x002fe200000006ff */
[----:B------:R-:W-:Y:S01]  /*4030*/  UMOV UR5, 0x80004020 ;  /* 0x8000402000057882 */ /* 0x000fe20000000000 */
[----:B------:R-:W-:Y:S01]  /*4040*/  UMOV UR11, 0x80004020 ;  /* 0x80004020000b7882 */ /* 0x000fe20000000000 */
[----:B------:R-:W-:Y:S01]  /*4050*/  UMOV UR9, 0x80004020 ;  /* 0x8000402000097882 */ /* 0x000fe20000000000 */
[----:B------:R2:W3:Y:S01]  /*4060*/  @P0 SYNCS.PHASECHK.TRANS64.TRYWAIT P2, [UR4], R0 ;  /* 0x00000000ff0005a7 */ /* 0x0004e20008041104 */
[----:B------:R-:W-:Y:S02]  /*4070*/  ULEA UR4, UR6, UR21, 0x9 ;  /* 0x0000001506047291 */ /* 0x000fe4000f8e48ff */
[----:B------:R-:W-:Y:S02]  /*4080*/  UISETP.NE.AND UP0, UPT, UR14, UR19, UPT ;  /* 0x000000130e00728c */ /* 0x000fe4000bf05270 */
[----:B------:R-:W-:Y:S02]  /*4090*/  UIADD3 UR8, UPT, UPT, UR4, 0x2, URZ ;  /* 0x0000000204087890 */ /* 0x000fe4000fffe0ff */
[----:B------:R-:W-:Y:S01]  /*40a0*/  UIADD3 UR16, UPT, UPT, UR16, -0x1, URZ ;  /* 0xffffffff10107890 */ /* 0x000fe2000fffe0ff */
[----:B------:R-:W-:Y:S02]  /*40b0*/  UMOV UR6, UR15 ;  /* 0x0000000f00067c82 */ /* 0x000fe40008000000 */
[----:B------:R2:W-:Y:S01]  /*40c0*/  UTCQMMA.2CTA gdesc[UR4], gdesc[UR12], tmem[UR18], tmem[UR28], idesc[UR29], UP2 ;  /* 0x00ff1c0c040075ea */ /* 0x0005e20009200312 */
[----:B------:R-:W-:Y:S03]  /*40d0*/  UPLOP3.LUT UP2, UPT, UPT, UPT, UPT, 0x80, 0x8 ;  /* 0x000000000008789c */ /* 0x000fe60003f4f070 */
[----:B------:R2:W-:Y:S01]  /*40e0*/  UTCQMMA.2CTA gdesc[UR8], gdesc[UR10], tmem[UR18], tmem[UR26], idesc[UR27], UPT ;  /* 0x00ff1a0a080075ea */ /* 0x0005e2000ba00312 */
[----:B------:R2:W-:Y:S01]  /*40f0*/  UTCBAR.2CTA.MULTICAST [UR7], URZ, UR20 ;  /* 0x000000ff070073e9 */ /* 0x0005e20008200814 */
[----:B------:R-:W-:Y:S06]  /*4100*/  BRA.U UP0, `(.L_x_81) ;  /* 0xfffffffd00787547 */ /* 0x000fec000b83ffff */
.L_x_78:
[----:B--2---:R-:W-:Y:S01]  /*4110*/  UIADD3 UR4, UPT, UPT, UR23, 0x120, URZ ;  /* 0x0000012017047890 */ /* 0x004fe2000fffe0ff */
[----:B------:R-:W-:-:S08]  /*4120*/  UMOV UR14, UR19 ;  /* 0x00000013000e7c82 */ /* 0x000fd00008000000 */
[----:B------:R2:W-:Y:S01]  /*4130*/  UTCBAR.2CTA.MULTICAST [UR4], URZ, UR30 ;  /* 0x000000ff040073e9 */ /* 0x0005e2000820081e */
[----:B------:R-:W-:Y:S02]  /*4140*/  NOP ;  /* 0x0000000000007918 */ /* 0x000fe40000000000 */
.L_x_76:
[----:B--2---:R-:W-:Y:S01]  /*4150*/  UIADD3 UR4, UPT, UPT, UR24, 0x1, URZ ;  /* 0x0000000118047890 */ /* 0x004fe2000fffe0ff */
[----:B------:R-:W-:-:S03]  /*4160*/  ISETP.NE.AND P0, PT, R8, 0x2, PT ;  /* 0x000000020800780c */ /* 0x000fc60003f05270 */
[----:B------:R-:W-:Y:S01]  /*4170*/  UISETP.NE.AND UP0, UPT, UR4, 0x2, UPT ;  /* 0x000000020400788c */ /* 0x000fe2000bf05270 */
[----:B-1----:R-:W-:Y:S02]  /*4180*/  SEL R0, RZ, 0x1, P0 ;  /* 0x00000001ff007807 */ /* 0x002fe40000000000 */
[----:B------:R-:W-:Y:S01]  /*4190*/  SEL R8, R8, RZ, P0 ;  /* 0x000000ff08087207 */ /* 0x000fe20000000000 */
[----:B------:R-:W-:Y:S01]  /*41a0*/  USEL UR5, URZ, 0x1, UP0 ;  /* 0x00000001ff057887 */ /* 0x000fe20008000000 */
[----:B------:R-:W-:Y:S01]  /*41b0*/  LOP3.LUT R3, R3, R0, RZ, 0x3c, !PT ;  /* 0x0000000003037212 */ /* 0x000fe200078e3cff */
[----:B------:R-:W-:-:S04]  /*41c0*/  USEL UR24, UR4, URZ, UP0 ;  /* 0x000000ff04187287 */ /* 0x000fc80008000000 */
[----:B------:R-:W-:Y:S01]  /*41d0*/  LOP3.LUT R9, R9, UR5, RZ, 0x3c, !PT ;  /* 0x0000000509097c12 */ /* 0x000fe2000f8e3cff */
[----:B------:R-:W-:Y:S07]  /*41e0*/  @P1 BRA `(.L_x_82) ;  /* 0xfffffff800b01947 */ /* 0x000fee000383ffff */
[----:B------:R-:W1:Y:S01]  /*41f0*/  S2UR UR8, SR_CgaCtaId ;  /* 0x00000000000879c3 */ /* 0x000e620000008800 */
[----:B------:R-:W-:Y:S01]  /*4200*/  ELECT P0, URZ, PT ;  /* 0x0000000000ff782f */ /* 0x000fe20003800000 */
[----:B------:R-:W-:Y:S01]  /*4210*/  HFMA2 R0, -RZ, RZ, 0, 5.9604644775390625e-08 ;  /* 0x00000001ff007431 */ /* 0x000fe200000001ff */
[----:B------:R-:W-:-:S05]  /*4220*/  UMOV UR4, 0x40 ;  /* 0x0000004000047882 */ /* 0x000fca0000000000 */
[----:B------:R-:W-:Y:S01]  /*4230*/  UVIRTCOUNT.DEALLOC.SMPOOL 0x80 ;  /* 0x000000800000784c */ /* 0x000fe20000000000 */
[----:B------:R-:W-:Y:S02]  /*4240*/  UISETP.NE.AND UP0, UPT, UR33, URZ, UPT ;  /* 0x000000ff2100728c */ /* 0x000fe4000bf05270 */
[----:B-1----:R-:W-:-:S09]  /*4250*/  ULEA UR8, UR8, UR4, 0x18 ;  /* 0x0000000408087291 */ /* 0x002fd2000f8ec0ff */
[----:B------:R1:W-:Y:S01]  /*4260*/  @P0 STS.U8 [UR8+0x1c], R0 ;  /* 0x00001c00ff000988 */ /* 0x0003e20008000008 */
[----:B------:R-:W-:Y:S05]  /*4270*/  BRA.U UP0, `(.L_x_83) ;  /* 0x0000000100587547 */ /* 0x000fea000b800000 */
[----:B------:R-:W-:Y:S01]  /*4280*/  UIADD3 UR5, UPT, UPT, UR17, 0x130, URZ ;  /* 0x0000013011057890 */ /* 0x000fe2000fffe0ff */
[----:B------:R-:W-:-:S03]  /*4290*/  SHF.L.U32 R3, R9, 0x1f, RZ ;  /* 0x0000001f09037819 */ /* 0x000fc600000006ff */
[----:B------:R-:W-:-:S09]  /*42a0*/  ULEA UR4, UR24, UR5, 0x3 ;  /* 0x0000000518047291 */ /* 0x000fd2000f8e18ff */
[----:B------:R-:W2:Y:S02]  /*42b0*/  SYNCS.PHASECHK.TRANS64.TRYWAIT P0, [UR4], R3 ;  /* 0x00000003ff0075a7 */ /* 0x000ea40008001104 */
[----:B--2---:R-:W-:Y:S05]  /*42c0*/  @!P0 BRA `(.L_x_84) ;  /* 0x0000008400d08947 */ /* 0x004fea0003800000 */
.L_x_189:
[----:B------:R-:W-:-:S04]  /*42d0*/  UIADD3 UR4, UPT, UPT, UR24, 0x1, URZ ;  /* 0x0000000118047890 */ /* 0x000fc8000fffe0ff */
[----:B------:R-:W-:-:S04]  /*42e0*/  UISETP.NE.AND UP1, UPT, UR4, 0x2, UPT ;  /* 0x000000020400788c */ /* 0x000fc8000bf25270 */
[----:B------:R-:W-:Y:S02]  /*42f0*/  USEL UR6, URZ, 0x1, UP1 ;  /* 0x00000001ff067887 */ /* 0x000fe40008800000 */
[----:B------:R-:W-:-:S04]  /*4300*/  USEL UR4, UR4, URZ, UP1 ;  /* 0x000000ff04047287 */ /* 0x000fc80008800000 */
[----:B------:R-:W-:Y:S01]  /*4310*/  ULEA UR4, UR4, UR5, 0x3 ;  /* 0x0000000504047291 */ /* 0x000fe2000f8e18ff */
[----:B-1----:R-:W-:-:S04]  /*4320*/  LOP3.LUT R3, R9, UR6, RZ, 0x3c, !PT ;  /* 0x0000000609037c12 */ /* 0x002fc8000f8e3cff */
[----:B------:R-:W-:Y:S01]  /*4330*/  SHF.L.U32 R3, R3, 0x1f, RZ ;  /* 0x0000001f03037819 */ /* 0x000fe200000006ff */
[----:B------:R-:W-:-:S04]  /*4340*/  IMAD.U32 R0, RZ, RZ, UR4 ;  /* 0x00000004ff007e24 */ /* 0x000fc8000f8e00ff */
[----:B------:R1:W2:Y:S03]  /*4350*/  SYNCS.PHASECHK.TRANS64.TRYWAIT P0, [R0+URZ], R3 ;  /* 0x00000003000075a7 */ /* 0x0002a600080011ff */
[----:B--2---:R-:W-:Y:S05]  /*4360*/  @!P0 NANOSLEEP.SYNCS 0x989680 ;  /* 0x009896800000895d */ /* 0x004fea0003900000 */
[----:B------:R-:W2:Y:S02]  /*4370*/  @!P0 SYNCS.PHASECHK.TRANS64 P0, [R0+URZ], R3 ;  /* 0x00000003000085a7 */ /* 0x000ea400080010ff */
[----:B--2---:R-:W-:Y:S05]  /*4380*/  @P0 BRA `(.L_x_85) ;  /* 0x0000000000200947 */ /* 0x004fea0003800000 */
.L_x_86:
[----:B--2---:R2:W4:Y:S02]  /*4390*/  SYNCS.PHASECHK.TRANS64.TRYWAIT P0, [R0+URZ], R3 ;  /* 0x00000003000075a7 */ /* 0x00452400080011ff */
[----:B----4-:R-:W-:Y:S05]  /*43a0*/  @!P0 NANOSLEEP.SYNCS 0x989680 ;  /* 0x009896800000895d */ /* 0x010fea0003900000 */
[----:B------:R-:W4:Y:S02]  /*43b0*/  @!P0 SYNCS.PHASECHK.TRANS64 P0, [R0+URZ], R3 ;  /* 0x00000003000085a7 */ /* 0x000f2400080010ff */
[----:B----4-:R-:W-:Y:S05]  /*43c0*/  @!P0 BRA `(.L_x_86) ;  /* 0xfffffffc00f08947 */ /* 0x010fea000383ffff */
[----:B------:R-:W-:Y:S05]  /*43d0*/  BRA `(.L_x_85) ;  /* 0x00000000000c7947 */ /* 0x000fea0003800000 */
.L_x_83:
[----:B------:R-:W-:-:S04]  /*43e0*/  UIADD3 UR4, UPT, UPT, UR17, 0x160, URZ ;  /* 0x0000016011047890 */ /* 0x000fc8000fffe0ff */
[----:B------:R-:W-:-:S09]  /*43f0*/  UPRMT UR4, UR34, 0x654, UR4 ;  /* 0x0000065422047896 */ /* 0x000fd20008000004 */
[----:B------:R-:W-:Y:S03]  /*4400*/  SYNCS.ARRIVE.TRANS64.RED.A1T0 RZ, [UR4], RZ ;  /* 0x000000ffffff79a7 */ /* 0x000fe60008100404 */
.L_x_85:
[----:B-12---:R-:W-:Y:S01]  /*4410*/  SHF.L.U32 R3, RZ, 0x1f, RZ ;  /* 0x0000001fff037819 */ /* 0x006fe200000006ff */
[----:B------:R-:W-:Y:S01]  /*4420*/  UIADD3 UR4, UPT, UPT, UR17, 0x160, URZ ;  /* 0x0000016011047890 */ /* 0x000fe2000fffe0ff */
[----:B------:R-:W-:Y:S02]  /*4430*/  PLOP3.LUT P0, PT, PT, PT, UP0, 0x80, 0x8 ;  /* 0x000000000008781c */ /* 0x000fe40003f0f008 */
[----:B------:R-:W1:Y:S02]  /*4440*/  SYNCS.PHASECHK.TRANS64.TRYWAIT P1, [UR17+0x160], R3 ;  /* 0x00016003ff0075a7 */ /* 0x000e640008021111 */
[----:B-1----:R-:W-:Y:S09]  /*4450*/  @!P1 BRA `(.L_x_87) ;  /* 0x0000008400849947 */ /* 0x002ff20003800000 */
.L_x_191:
[----:B------:R-:W-:Y:S01]  /*4460*/  @!UP0 UPRMT UR4, UR34, 0x654, UR4 ;  /* 0x0000065422048896 */ /* 0x000fe20008000004 */
[----:B------:R-:W-:Y:S01]  /*4470*/  UMOV UR5, 0xffff ;  /* 0x0000ffff00057882 */ /* 0x000fe20000000000 */
[----:B------:R-:W-:-:S07]  /*4480*/  UMOV UR6, 0x1 ;  /* 0x0000000100067882 */ /* 0x000fce0000000000 */
[----:B------:R-:W-:Y:S01]  /*4490*/  @!P0 SYNCS.ARRIVE.TRANS64.RED.A1T0 RZ, [UR4], RZ ;  /* 0x000000ffffff89a7 */ /* 0x000fe20008100404 */
[----:B------:R-:W-:Y:S01]  /*44a0*/  NOP ;  /* 0x0000000000007918 */ /* 0x000fe20000000000 */
[----:B-1----:R-:W1:Y:S01]  /*44b0*/  LDS R0, [UR8+0x14] ;  /* 0x00001408ff007984 */ /* 0x002e620008000800 */
[----:B------:R-:W-:-:S04]  /*44c0*/  ULOP3.LUT UR4, UR32, 0xffff, URZ, 0xc0, !UPT ;  /* 0x0000ffff20047892 */ /* 0x000fc8000f8ec0ff */
[----:B------:R-:W-:-:S04]  /*44d0*/  USHF.R.U32.HI UR4, URZ, 0x5, UR4 ;  /* 0x00000005ff047899 */ /* 0x000fc80008011604 */
[----:B------:R-:W-:Y:S02]  /*44e0*/  USHF.L.U32 UR5, UR5, UR4, URZ ;  /* 0x0000000405057299 */ /* 0x000fe400080006ff */
[----:B------:R-:W-:-:S04]  /*44f0*/  USHF.L.U32 UR4, UR6, UR4, URZ ;  /* 0x0000000406047299 */ /* 0x000fc800080006ff */
[----:B-1----:R-:W-:-:S04]  /*4500*/  LOP3.LUT R0, R0, UR5, RZ, 0xc0, !PT ;  /* 0x0000000500007c12 */ /* 0x002fc8000f8ec0ff */
[----:B------:R-:W-:-:S13]  /*4510*/  ISETP.NE.AND P0, PT, R0, UR5, PT ;  /* 0x0000000500007c0c */ /* 0x000fda000bf05270 */
[----:B------:R-:W-:Y:S05]  /*4520*/  @P0 BRA `(.L_x_88) ;  /* 0x0000000000580947 */ /* 0x000fea0003800000 */
[----:B------:R-:W1:Y:S02]  /*4530*/  LDS R0, [UR8+0x18] ;  /* 0x00001808ff007984 */ /* 0x000e640008000800 */
[----:B-1----:R-:W-:-:S04]  /*4540*/  LOP3.LUT R0, R0, UR4, RZ, 0xc0, !PT ;  /* 0x0000000400007c12 */ /* 0x002fc8000f8ec0ff */
[----:B------:R-:W-:-:S13]  /*4550*/  ISETP.NE.AND P0, PT, R0, UR4, PT ;  /* 0x0000000400007c0c */ /* 0x000fda000bf05270 */
[----:B------:R-:W-:Y:S05]  /*4560*/  @P0 BRA `(.L_x_89) ;  /* 0x00000000003c0947 */ /* 0x000fea0003800000 */
[----:B------:R-:W1:Y:S01]  /*4570*/  S2R R2, SR_LANEID ;  /* 0x0000000000027919 */ /* 0x000e620000000000 */
[----:B------:R-:W-:Y:S01]  /*4580*/  ULOP3.LUT UR5, URZ, UR5, URZ, 0x33, !UPT ;  /* 0x00000005ff057292 */ /* 0x000fe2000f8e33ff */
[----:B------:R-:W-:Y:S01]  /*4590*/  LOP3.LUT R4, RZ, UR4, RZ, 0x33, !PT ;  /* 0x00000004ff047c12 */ /* 0x000fe2000f8e33ff */
[----:B------:R-:W-:Y:S02]  /*45a0*/  VOTEU.ANY UR4, UPT, PT ;  /* 0x0000000000047886 */ /* 0x000fe400038e0100 */
[----:B------:R-:W-:Y:S01]  /*45b0*/  UFLO.U32 UR4, UR4 ;  /* 0x00000004000472bd */ /* 0x000fe200080e0000 */
[----:B------:R-:W2:Y:S01]  /*45c0*/  REDUX UR6, R4 ;  /* 0x00000000040673c4 */ /* 0x000ea20000000000 */
[----:B------:R-:W-:-:S06]  /*45d0*/  IMAD.U32 R0, RZ, RZ, UR5 ;  /* 0x00000005ff007e24 */ /* 0x000fcc000f8e00ff */
[----:B------:R4:W-:Y:S01]  /*45e0*/  UTCATOMSWS.AND URZ, UR5 ;  /* 0x0000000500ff79e3 */ /* 0x0009e20008000000 */
[----:B------:R-:W3:Y:S01]  /*45f0*/  REDUX UR7, R0 ;  /* 0x00000000000773c4 */ /* 0x000ee20000000000 */
[----:B-1----:R-:W-:Y:S01]  /*4600*/  ISETP.EQ.U32.AND P0, PT, R2, UR4, PT ;  /* 0x0000000402007c0c */ /* 0x002fe2000bf02070 */
[----:B--2---:R-:W-:Y:S01]  /*4610*/  IMAD.U32 R2, RZ, RZ, UR6 ;  /* 0x00000006ff027e24 */ /* 0x004fe2000f8e00ff */
[----:B---3--:R-:W-:-:S11]  /*4620*/  MOV R3, UR7 ;  /* 0x0000000700037c02 */ /* 0x008fd60008000f00 */
[----:B------:R4:W-:Y:S04]  /*4630*/  @P0 ATOMS.AND RZ, [UR8+0x14], R3 ;  /* 0x00001403ffff098c */ /* 0x0009e8000a800008 */
[----:B------:R4:W-:Y:S01]  /*4640*/  @P0 ATOMS.AND RZ, [UR8+0x18], R2 ;  /* 0x00001802ffff098c */ /* 0x0009e2000a800008 */
[----:B------:R-:W-:Y:S05]  /*4650*/  BRA `(.L_x_90) ;  /* 0x0000000000147947 */ /* 0x000fea0003800000 */
.L_x_89:
[----:B------:R-:W-:Y:S02]  /*4660*/  MOV R2, 0x4680 ;  /* 0x0000468000027802 */ /* 0x000fe40000000f00 */
[----:B---3-5:R-:W-:Y:S05]  /*4670*/  CALL.REL.NOINC `($__internal_0_$__cuda_sm10x_tcgen05_guardrail_trap_col_being_dealloced_not_returned_by_alloc) ;  /* 0x0000008800607944 */ /* 0x028fea0003c00000 */
[----:B------:R-:W-:Y:S05]  /*4680*/  BRA `(.L_x_90) ;  /* 0x0000000000087947 */ /* 0x000fea0003800000 */
.L_x_88:
[----:B------:R-:W-:Y:S02]  /*4690*/  MOV R2, 0x46b0 ;  /* 0x000046b000027802 */ /* 0x000fe40000000f00 */
[----:B---3-5:R-:W-:Y:S05]  /*46a0*/  CALL.REL.NOINC `($__internal_2_$__cuda_sm10x_tcgen05_guardrail_trap_unallocated_columns_being_dealloced) ;  /* 0x00000088006c7944 */ /* 0x028fea0003c00000 */
.L_x_90:
[----:B------:R-:W-:Y:S01]  /*46b0*/  NOP ;  /* 0x0000000000007918 */ /* 0x000fe20000000000 */
[----:B----4-:R-:W-:Y:S05]  /*46c0*/  EXIT ;  /* 0x000000000000794d */ /* 0x010fea0003800000 */
.L_x_63:
[----:B------:R-:W-:-:S09]  /*46d0*/  UISETP.NE.OR UP0, UPT, UR17, 0x3, !UP3 ;  /* 0x000000031100788c */ /* 0x000fd2000df05670 */
[----:B------:R-:W-:Y:S05]  /*46e0*/  BRA.U UP0, `(.L_x_91) ;  /* 0x0000001100587547 */ /* 0x000fea000b800000 */
[----:B------:R-:W1:Y:S01]  /*46f0*/  LDCU UR31, c[0x0][0x370] ;  /* 0x00006e00ff1f77ac */ /* 0x000e620008000800 */
[----:B------:R-:W2:Y:S01]  /*4700*/  LDC.64 R16, c[0x0][0x348] ;  /* 0x0000d200ff107b82 */ /* 0x000ea20000000a00 */
[----:B------:R-:W-:Y:S02]  /*4710*/  HFMA2 R13, -RZ, RZ, 0, 0 ;  /* 0x00000000ff0d7431 */ /* 0x000fe400000001ff */
[----:B------:R-:W-:Y:S01]  /*4720*/  IMAD.MOV.U32 R15, RZ, RZ, 0x1 ;  /* 0x00000001ff0f7424 */ /* 0x000fe200078e00ff */
[----:B------:R-:W1:Y:S01]  /*4730*/  LDCU.128 UR48, c[0x0][0xb10] ;  /* 0x00016200ff3077ac */ /* 0x000e620008000c00 */
[----:B------:R-:W-:Y:S01]  /*4740*/  IMAD.MOV.U32 R14, RZ, RZ, RZ ;  /* 0x000000ffff0e7224 */ /* 0x000fe200078e00ff */
[----:B------:R-:W-:Y:S01]  /*4750*/  MOV R7, 0x2000 ;  /* 0x0000200000077802 */ /* 0x000fe20000000f00 */
[----:B------:R-:W3:Y:S01]  /*4760*/  LDCU UR30, c[0x0][0x374] ;  /* 0x00006e80ff1e77ac */ /* 0x000ee20008000800 */
[----:B------:R-:W4:Y:S01]  /*4770*/  LDC.64 R2, c[0x0][0x888] ;  /* 0x00022200ff027b82 */ /* 0x000f220000000a00 */
[----:B------:R-:W3:Y:S01]  /*4780*/  LDCU UR15, c[0x0][0xb0c] ;  /* 0x00016180ff0f77ac */ /* 0x000ee20008000800 */
[----:B------:R-:W2:Y:S06]  /*4790*/  LDCU UR40, c[0x0][0xb20] ;  /* 0x00016400ff2877ac */ /* 0x000eac0008000800 */
[----:B------:R-:W4:Y:S01]  /*47a0*/  LDC.64 R4, c[0x0][0x890] ;  /* 0x00022400ff047b82 */ /* 0x000f220000000a00 */
[----:B------:R-:W2:Y:S01]  /*47b0*/  LDCU UR4, c[0x0][0xb30] ;  /* 0x00016600ff0477ac */ /* 0x000ea20008000800 */
[----:B------:R-:W-:Y:S01]  /*47c0*/  UMOV UR21, 0x400 ;  /* 0x0000040000157882 */ /* 0x000fe20000000000 */
[----:B-1----:R-:W-:-:S02]  /*47d0*/  UIMAD.WIDE.U32 UR6, UR31, UR48, URZ ;  /* 0x000000301f0672a5 */ /* 0x002fc4000f8e00ff */
[----:B---3--:R-:W-:Y:S02]  /*47e0*/  UIMAD.WIDE.U32 UR8, UR30, UR51, URZ ;  /* 0x000000331e0872a5 */ /* 0x008fe4000f8e00ff */
[----:B------:R-:W-:Y:S02]  /*47f0*/  ULEA UR21, UR45, UR21, 0x18 ;  /* 0x000000152d157291 */ /* 0x000fe4000f8ec0ff */
[----:B------:R-:W-:Y:S02]  /*4800*/  UPLOP3.LUT UP3, UPT, UPT, UPT, UPT, 0x40, 0x4 ;  /* 0x000000000004789c */ /* 0x000fe40003f6e870 */
[----:B------:R-:W-:Y:S01]  /*4810*/  UIADD3 UR37, UPT, UPT, UR21, 0xc8, URZ ;  /* 0x000000c815257890 */ /* 0x000fe2000fffe0ff */
[----:B------:R-:W-:Y:S01]  /*4820*/  UMOV UR6, UR7 ;  /* 0x0000000700067c82 */ /* 0x000fe20008000000 */
[----:B------:R-:W-:Y:S01]  /*4830*/  UMOV UR38, UR9 ;  /* 0x0000000900267c82 */ /* 0x000fe20008000000 */
[----:B------:R-:W-:Y:S02]  /*4840*/  UISETP.GE.AND UP0, UPT, UR42, 0x1, UPT ;  /* 0x000000012a00788c */ /* 0x000fe4000bf06270 */
[----:B------:R-:W-:Y:S01]  /*4850*/  UISETP.NE.AND UP4, UPT, UR42, 0x1, UPT ;  /* 0x000000012a00788c */ /* 0x000fe2000bf85270 */
[----:B------:R-:W1:Y:S01]  /*4860*/  LDCU.64 UR22, c[0x0][0xb28] ;  /* 0x00016500ff1677ac */ /* 0x000e620008000a00 */
[----:B------:R-:W-:-:S02]  /*4870*/  UISETP.NE.AND UP6, UPT, UR15, 0x1, UPT ;  /* 0x000000010f00788c */ /* 0x000fc4000bfc5270 */
[----:B------:R-:W-:Y:S02]  /*4880*/  UISETP.NE.AND UP5, UPT, UR50, 0x1, UPT ;  /* 0x000000013200788c */ /* 0x000fe4000bfa5270 */
[----:B------:R-:W-:Y:S02]  /*4890*/  UIADD3 UR33, UPT, UPT, UR21, 0xb0, URZ ;  /* 0x000000b015217890 */ /* 0x000fe4000fffe0ff */
[----:B------:R-:W-:Y:S02]  /*48a0*/  UIADD3 UR25, UPT, UPT, UR21, 0xb8, URZ ;  /* 0x000000b815197890 */ /* 0x000fe4000fffe0ff */
[----:B------:R-:W-:Y:S02]  /*48b0*/  UIADD3 UR17, UPT, UPT, UR21, 0xc0, URZ ;  /* 0x000000c015117890 */ /* 0x000fe4000fffe0ff */
[----:B------:R-:W-:Y:S02]  /*48c0*/  UPRMT UR37, UR45, 0x654, UR37 ;  /* 0x000006542d257896 */ /* 0x000fe40008000025 */
[----:B------:R-:W-:-:S02]  /*48d0*/  USHF.R.U32.HI UR39, URZ, UR49, UR6 ;  /* 0x00000031ff277299 */ /* 0x000fc40008011606 */
[----:B--2---:R-:W-:Y:S02]  /*48e0*/  USHF.R.U32.HI UR38, URZ, UR40, UR38 ;  /* 0x00000028ff267299 */ /* 0x004fe40008011626 */
[----:B------:R-:W-:-:S11]  /*48f0*/  UISETP.NE.AND UP2, UPT, UR4, 0x1, UPT ;  /* 0x000000010400788c */ /* 0x000fd6000bf45270 */
.L_x_102:
[C---:B------:R-:W-:Y:S02]  /*4900*/  LEA R12, R14.reuse, UR21, 0x3 ;  /* 0x000000150e0c7c11 */ /* 0x040fe4000f8e18ff */
[----:B------:R-:W-:Y:S02]  /*4910*/  SHF.L.U32 R9, R13, 0x1f, RZ ;  /* 0x0000001f0d097819 */ /* 0x000fe400000006ff */
[----:B------:R-:W-:Y:S02]  /*4920*/  LEA R10, R14, UR21, 0x4 ;  /* 0x000000150e0a7c11 */ /* 0x000fe4000f8e20ff */
[----:B--2---:R-:W2:Y:S02]  /*4930*/  SYNCS.PHASECHK.TRANS64.TRYWAIT P0, [R12+URZ+0x100], R9 ;  /* 0x000100090c0075a7 */ /* 0x004ea400080011ff */
[----:B--2---:R-:W-:Y:S05]  /*4940*/  @!P0 BRA `(.L_x_92) ;  /* 0x0000008000608947 */ /* 0x004fea0003800000 */
.L_x_192:
[----:B--2---:R-:W2:Y:S01]  /*4950*/  LDS.128 R8, [R10+0x170] ;  /* 0x000170000a087984 */ /* 0x004ea20000000c00 */
[----:B------:R-:W-:Y:S01]  /*4960*/  UISETP.GE.AND UP0, UPT, UR42, 0x1, UPT ;  /* 0x000000012a00788c */ /* 0x000fe2000bf06270 */
[----:B------:R-:W-:Y:S01]  /*4970*/  @!PT LDS RZ, [RZ] ;  /* 0x00000000fffff984 */ /* 0x000fe20000000800 */
[----:B------:R-:W-:Y:S01]  /*4980*/  @!PT LDS RZ, [RZ] ;  /* 0x00000000fffff984 */ /* 0x000fe20000000800 */
[----:B------:R-:W-:Y:S01]  /*4990*/  @!PT LDS RZ, [RZ] ;  /* 0x00000000fffff984 */ /* 0x000fe20000000800 */
[----:B------:R-:W-:Y:S01]  /*49a0*/  @!PT LDS RZ, [RZ] ;  /* 0x00000000fffff984 */ /* 0x000fe20000000800 */
[----:B------:R3:W-:Y:S06]  /*49b0*/  MEMBAR.ALL.CTA ;  /* 0x0000000000007992 */ /* 0x0007ec0000008000 */
[----:B---3--:R-:W3:Y:S01]  /*49c0*/  FENCE.VIEW.ASYNC.S ;  /* 0x00000000000073c6 */ /* 0x008ee20000000000 */
[----:B--2---:R-:W-:Y:S11]  /*49d0*/  LOP3.LUT P0, RZ, R10, 0x1, RZ, 0xc0, !PT ;  /* 0x000000010aff7812 */ /* 0x004ff6000780c0ff */
[----:B------:R-:W-:Y:S02]  /*49e0*/  @!UPT UIADD3 URZ, UPT, UPT, URZ, URZ, URZ ;  /* 0x000000fffffff290 */ /* 0x000fe4000fffe0ff */
[----:B---3--:R-:W-:Y:S01]  /*49f0*/  VOTEU.ANY UP1, P0 ;  /* 0x0000000000ff7886 */ /* 0x008fe20000020100 */
[----:B------:R-:W-:Y:S11]  /*4a00*/  PLOP3.LUT P0, PT, PT, PT, UP1, 0x80, 0x8 ;  /* 0x000000000008781c */ /* 0x000ff60003f0f018 */
[----:B------:R-:W-:Y:S02]  /*4a10*/  @!UPT UIADD3 URZ, UPT, UPT, URZ, URZ, URZ ;  /* 0x000000fffffff290 */ /* 0x000fe4000fffe0ff */
[----:B------:R-:W-:Y:S02]  /*4a20*/  @P0 SHF.R.U32.HI R0, RZ, 0x10, R9 ;  /* 0x00000010ff000819 */ /* 0x000fe40000011609 */
[----:B------:R-:W-:Y:S02]  /*4a30*/  @P0 MOV R6, R8 ;  /* 0x0000000800060202 */ /* 0x000fe40000000f00 */
[----:B------:R-:W-:Y:S01]  /*4a40*/  @P0 R2UR UR4, R0 ;  /* 0x00000000000402ca */ /* 0x000fe200000e0000 */
[----:B------:R-:W-:Y:S01]  /*4a50*/  VIADD R0, R12, 0x110 ;  /* 0x000001100c007836 */ /* 0x000fe20000000000 */
[----:B------:R-:W-:Y:S02]  /*4a60*/  @P0 LOP3.LUT R8, R9, 0xffff, RZ, 0xc0, !PT ;  /* 0x0000ffff09080812 */ /* 0x000fe400078ec0ff */
[----:B------:R-:W-:Y:S02]  /*4a70*/  @P0 R2UR UR6, R6 ;  /* 0x00000000060602ca */ /* 0x000fe400000e0000 */
[----:B------:R-:W-:Y:S02]  /*4a80*/  PRMT R0, RZ, 0x654, R0 ;  /* 0x00000654ff007816 */ /* 0x000fe40000000000 */
[----:B------:R-:W-:Y:S02]  /*4a90*/  @P0 R2UR UR5, R8 ;  /* 0x00000000080502ca */ /* 0x000fe400000e0000 */
[----:B------:R2:W-:Y:S03]  /*4aa0*/  SYNCS.ARRIVE.TRANS64.RED.A1T0 RZ, [R0+URZ], RZ ;  /* 0x000000ff00ff79a7 */ /* 0x0005e600081004ff */
[----:B------:R-:W-:Y:S04]  /*4ab0*/  @UP1 UMOV UR29, UR4 ;  /* 0x00000004001d1c82 */ /* 0x000fe80008000000 */
[----:B------:R-:W-:Y:S04]  /*4ac0*/  @UP1 UMOV UR14, UR6 ;  /* 0x00000006000e1c82 */ /* 0x000fe80008000000 */
[----:B------:R-:W-:Y:S01]  /*4ad0*/  @UP1 UMOV UR13, UR5 ;  /* 0x00000005000d1c82 */ /* 0x000fe20008000000 */
[----:B------:R-:W-:Y:S05]  /*4ae0*/  BRA.U !UP0, `(.L_x_93) ;  /* 0x0000000108a47547 */ /* 0x000fea000b800000 */
[----:B------:R-:W-:Y:S02]  /*4af0*/  UIMAD.WIDE.U32 UR18, UR13, UR51, URZ ;  /* 0x000000330d1272a5 */ /* 0x000fe4000f8e00ff */
[----:B------:R-:W-:Y:S02]  /*4b00*/  UIMAD.WIDE.U32 UR26, UR14, UR48, URZ ;  /* 0x000000300e1a72a5 */ /* 0x000fe4000f8e00ff */
[----:B------:R-:W-:Y:S02]  /*4b10*/  USEL UR4, UR30, UR38, !UP5 ;  /* 0x000000261e047287 */ /* 0x000fe4000e800000 */
[----:B------:R-:W-:Y:S02]  /*4b20*/  USEL UR7, UR31, UR39, !UP6 ;  /* 0x000000271f077287 */ /* 0x000fe4000f000000 */
[----:B-1----:R-:W-:Y:S02]  /*4b30*/  UIMAD.WIDE.U32 UR8, UR4, UR22, URZ ;  /* 0x00000016040872a5 */ /* 0x002fe4000f8e00ff */
[----:B------:R-:W-:Y:S01]  /*4b40*/  UIMAD.WIDE.U32 UR10, UR7, UR22, URZ ;  /* 0x00000016070a72a5 */ /* 0x000fe2000f8e00ff */
[----:B------:R-:W-:Y:S02]  /*4b50*/  UMOV UR5, UR19 ;  /* 0x0000001300057c82 */ /* 0x000fe40008000000 */
[----:B------:R-:W-:Y:S03]  /*4b60*/  USHF.R.U32.HI UR6, URZ, UR40, UR5 ;  /* 0x00000028ff067299 */ /* 0x000fe60008011605 */
[----:B------:R-:W-:Y:S01]  /*4b70*/  UMOV UR5, UR27 ;  /* 0x0000001b00057c82 */ /* 0x000fe20008000000 */
[----:B------:R-:W-:Y:S02]  /*4b80*/  USEL UR6, UR13, UR6, !UP5 ;  /* 0x000000060d067287 */ /* 0x000fe4000e800000 */
[----:B------:R-:W-:Y:S03]  /*4b90*/  USHF.R.U32.HI UR12, URZ, UR49, UR5 ;  /* 0x00000031ff0c7299 */ /* 0x000fe60008011605 */
[----:B------:R-:W-:Y:S02]  /*4ba0*/  UMOV UR5, UR9 ;  /* 0x0000000900057c82 */ /* 0x000fe40008000000 */
[----:B------:R-:W-:Y:S03]  /*4bb0*/  @UP4 USHF.R.U32.HI UR4, URZ, UR23, UR5 ;  /* 0x00000017ff044299 */ /* 0x000fe60008011605 */
[----:B------:R-:W-:Y:S01]  /*4bc0*/  UMOV UR5, UR11 ;  /* 0x0000000b00057c82 */ /* 0x000fe20008000000 */
[----:B------:R-:W-:Y:S02]  /*4bd0*/  UIMAD UR4, UR42, UR4, URZ ;  /* 0x000000042a0472a4 */ /* 0x000fe4000f8e02ff */
[----:B------:R-:W-:Y:S02]  /*4be0*/  @UP4 USHF.R.U32.HI UR7, URZ, UR23, UR5 ;  /* 0x00000017ff074299 */ /* 0x000fe40008011605 */
[----:B------:R-:W-:Y:S02]  /*4bf0*/  UIMAD.WIDE.U32 UR10, UR6, UR22, URZ ;  /* 0x00000016060a72a5 */ /* 0x000fe4000f8e00ff */
[----:B------:R-:W-:Y:S02]  /*4c00*/  USEL UR5, UR14, UR12, !UP6 ;  /* 0x0000000c0e057287 */ /* 0x000fe4000f000000 */
[----:B------:R-:W-:Y:S02]  /*4c10*/  UIMAD UR8, UR42, UR7, URZ ;  /* 0x000000072a0872a4 */ /* 0x000fe4000f8e02ff */
[----:B------:R-:W-:Y:S03]  /*4c20*/  UISETP.GE.AND UP0, UPT, UR6, UR4, UPT ;  /* 0x000000040600728c */ /* 0x000fe6000bf06270 */
[----:B------:R-:W-:Y:S01]  /*4c30*/  UMOV UR4, UR11 ;  /* 0x0000000b00047c82 */ /* 0x000fe20008000000 */
[----:B------:R-:W-:Y:S02]  /*4c40*/  UISETP.GE.OR UP0, UPT, UR5, UR8, UP0 ;  /* 0x000000080500728c */ /* 0x000fe40008706670 */
[----:B------:R-:W-:Y:S02]  /*4c50*/  USHF.R.U32.HI UR4, URZ, UR23, UR4 ;  /* 0x00000017ff047299 */ /* 0x000fe40008011604 */
[----:B------:R-:W-:Y:S02]  /*4c60*/  UIMAD.WIDE.U32 UR8, UR5, UR22, URZ ;  /* 0x00000016050872a5 */ /* 0x000fe4000f8e00ff */
[----:B------:R-:W-:Y:S04]  /*4c70*/  USEL UR10, UR6, UR4, !UP4 ;  /* 0x00000004060a7287 */ /* 0x000fe8000e000000 */
[----:B------:R-:W-:Y:S01]  /*4c80*/  UIADD3 UR11, UPT, UPT, -UR10, URZ, URZ ;  /* 0x000000ff0a0b7290 */ /* 0x000fe2000fffe1ff */
[----:B------:R-:W-:Y:S02]  /*4c90*/  @!UP0 UMOV UR4, UR9 ;  /* 0x0000000900048c82 */ /* 0x000fe40008000000 */
[----:B------:R-:W-:Y:S02]  /*4ca0*/  @!UP0 USHF.R.U32.HI UR4, URZ, UR23, UR4 ;  /* 0x00000017ff048299 */ /* 0x000fe40008011604 */
[----:B------:R-:W-:Y:S02]  /*4cb0*/  UIMAD UR8, UR42, UR11, UR6 ;  /* 0x0000000b2a0872a4 */ /* 0x000fe4000f8e0206 */
[----:B------:R-:W-:Y:S04]  /*4cc0*/  @!UP0 USEL UR4, UR5, UR4, !UP4 ;  /* 0x0000000405048287 */ /* 0x000fe8000e000000 */
[----:B------:R-:W-:Y:S02]  /*4cd0*/  @!UP0 UIMAD UR8, UR7, UR8, UR4 ;  /* 0x00000008070882a4 */ /* 0x000fe4000f8e0204 */
[----:B------:R-:W-:Y:S02]  /*4ce0*/  @!UP0 UIADD3 UR9, UPT, UPT, UR10, -UR4, URZ ;  /* 0x800000040a098290 */ /* 0x000fe4000fffe0ff */
[----:B------:R-:W-:Y:S02]  /*4cf0*/  UIADD3 UR4, UPT, UPT, -UR5, URZ, URZ ;  /* 0x000000ff05047290 */ /* 0x000fe4000fffe1ff */
[----:B------:R-:W-:Y:S02]  /*4d00*/  UIADD3 UR7, UPT, UPT, -UR6, URZ, URZ ;  /* 0x000000ff06077290 */ /* 0x000fe4000fffe1ff */
[----:B------:R-:W-:Y:S02]  /*4d10*/  @!UP0 UIMAD UR6, UR9, UR42, UR5 ;  /* 0x0000002a090682a4 */ /* 0x000fe4000f8e0205 */
[----:B------:R-:W-:Y:S02]  /*4d20*/  UIMAD UR14, UR15, UR4, UR14 ;  /* 0x000000040f0e72a4 */ /* 0x000fe4000f8e020e */
[----:B------:R-:W-:Y:S01]  /*4d30*/  UIMAD UR13, UR50, UR7, UR13 ;  /* 0x00000007320d72a4 */ /* 0x000fe2000f8e020d */
[----:B------:R-:W-:Y:S02]  /*4d40*/  @!UP0 UMOV UR5, UR8 ;  /* 0x0000000800058c82 */ /* 0x000fe40008000000 */
[----:B------:R-:W-:Y:S02]  /*4d50*/  UIMAD UR14, UR5, UR15, UR14 ;  /* 0x0000000f050e72a4 */ /* 0x000fe4000f8e020e */
[----:B------:R-:W-:Y:S11]  /*4d60*/  UIMAD UR13, UR6, UR50, UR13 ;  /* 0x00000032060d72a4 */ /* 0x000ff6000f8e020d */
[----:B------:R-:W-:Y:S01]  /*4d70*/  @!UPT UIADD3 URZ, UPT, UPT, URZ, URZ, URZ ;  /* 0x000000fffffff290 */ /* 0x000fe2000fffe0ff */
.L_x_93:
[----:B------:R-:W3:Y:S01]  /*4d80*/  @!UP2 LDCU.128 UR8, c[0x0][0xb10] ;  /* 0x00016200ff08a7ac */ /* 0x000ee20008000c00 */
[C---:B----4-:R-:W-:Y:S02]  /*4d90*/  ISETP.NE.U32.AND P1, PT, R4.reuse, RZ, PT ;  /* 0x000000ff0400720c */ /* 0x050fe40003f25070 */
[----:B------:R-:W-:Y:S02]  /*4da0*/  ISETP.NE.U32.AND P0, PT, R4, RZ, PT ;  /* 0x000000ff0400720c */ /* 0x000fe40003f05070 */
[C---:B------:R-:W-:Y:S02]  /*4db0*/  ISETP.NE.AND.EX P1, PT, R5.reuse, RZ, PT, P1 ;  /* 0x000000ff0500720c */ /* 0x040fe40003f25310 */
[----:B------:R-:W-:Y:S01]  /*4dc0*/  ISETP.NE.AND.EX P0, PT, R5, RZ, PT, P0 ;  /* 0x000000ff0500720c */ /* 0x000fe20003f05300 */
[----:B------:R-:W4:Y:S01]  /*4dd0*/  @!UP2 LDCU UR5, c[0x0][0xb0c] ;  /* 0x00016180ff05a7ac */ /* 0x000f220008000800 */
[----:B------:R-:W-:Y:S01]  /*4de0*/  SHF.L.U32 R9, R15, 0x1f, RZ ;  /* 0x0000001f0f097819 */ /* 0x000fe200000006ff */
[----:B------:R-:W-:Y:S02]  /*4df0*/  USHF.L.U32 UR35, UR16, 0x7, URZ ;  /* 0x0000000710237899 */ /* 0x000fe400080006ff */
[----:B------:R-:W-:Y:S02]  /*4e00*/  USHF.L.U32 UR34, UR20, 0x8, URZ ;  /* 0x0000000814227899 */ /* 0x000fe400080006ff */
[----:B---3--:R-:W-:Y:S07]  /*4e10*/  UIMAD.WIDE.U32 UR6, UR14, UR8, URZ ;  /* 0x000000080e0672a5 */ /* 0x008fee000f8e00ff */
[----:B------:R-:W-:Y:S01]  /*4e20*/  @!UP2 UMOV UR4, UR7 ;  /* 0x000000070004ac82 */ /* 0x000fe20008000000 */
[----:B----4-:R-:W-:Y:S02]  /*4e30*/  @!UP2 UISETP.NE.AND UP0, UPT, UR5, 0x1, UPT ;  /* 0x000000010500a88c */ /* 0x010fe4000bf05270 */
[----:B------:R-:W-:Y:S02]  /*4e40*/  @!UP2 USHF.R.U32.HI UR4, URZ, UR9, UR4 ;  /* 0x00000009ff04a299 */ /* 0x000fe40008011604 */
[----:B------:R-:W-:Y:S02]  /*4e50*/  UIMAD.WIDE.U32 UR6, UR13, UR11, URZ ;  /* 0x0000000b0d0672a5 */ /* 0x000fe4000f8e00ff */
[----:B------:R-:W-:Y:S02]  /*4e60*/  @!UP2 USEL UR8, UR14, UR4, !UP0 ;  /* 0x000000040e08a287 */ /* 0x000fe4000c000000 */
[----:B------:R-:W-:Y:S03]  /*4e70*/  @!UP2 UISETP.NE.AND UP0, UPT, UR10, 0x1, UPT ;  /* 0x000000010a00a88c */ /* 0x000fe6000bf05270 */
[----:B------:R-:W-:Y:S02]  /*4e80*/  @!UP2 UMOV UR6, UR7 ;  /* 0x000000070006ac82 */ /* 0x000fe40008000000 */
[----:B------:R-:W3:Y:S02]  /*4e90*/  @!UP2 LDCU UR4, c[0x0][0xb20] ;  /* 0x00016400ff04a7ac */ /* 0x000ee40008000800 */
[----:B---3--:R-:W-:Y:S04]  /*4ea0*/  @!UP2 USHF.R.U32.HI UR6, URZ, UR4, UR6 ;  /* 0x00000004ff06a299 */ /* 0x008fe80008011606 */
[----:B------:R-:W-:Y:S04]  /*4eb0*/  @!UP2 USEL UR6, UR13, UR6, !UP0 ;  /* 0x000000060d06a287 */ /* 0x000fe8000c000000 */
[----:B------:R-:W-:Y:S02]  /*4ec0*/  @!UP2 UIADD3 UR4, UPT, UPT, -UR8, UR6, URZ ;  /* 0x000000060804a290 */ /* 0x000fe4000fffe1ff */
[----:B------:R-:W-:Y:S02]  /*4ed0*/  @!UP2 UIADD3 UR6, UPT, UPT, UR8, -UR6, URZ ;  /* 0x800000060806a290 */ /* 0x000fe4000fffe0ff */
[----:B------:R-:W-:Y:S02]  /*4ee0*/  @!UP2 UIMAD UR14, UR4, UR5, UR14 ;  /* 0x00000005040ea2a4 */ /* 0x000fe4000f8e020e */
[----:B------:R-:W-:Y:S01]  /*4ef0*/  @!UP2 UIMAD UR13, UR6, UR10, UR13 ;  /* 0x0000000a060da2a4 */ /* 0x000fe2000f8e020d */
[----:B------:R-:W-:Y:S11]  /*4f00*/  BRA.U UP3, `(.L_x_94) ;  /* 0x0000000103107547 */ /* 0x000ff6000b800000 */
[----:B--2---:R-:W-:Y:S04]  /*4f10*/  MOV R0, UR41 ;  /* 0x0000002900007c02 */ /* 0x004fe80008000f00 */
[----:B------:R-:W-:Y:S04]  /*4f20*/  SHF.L.U32 R11, R0, 0x1f, RZ ;  /* 0x0000001f000b7819 */ /* 0x000fe800000006ff */
[----:B------:R-:W2:Y:S02]  /*4f30*/  SYNCS.PHASECHK.TRANS64.TRYWAIT P2, [UR21+0xf8], R11 ;  /* 0x0000f80bff0075a7 */ /* 0x000ea40008041115 */
[----:B--2---:R-:W-:Y:S05]  /*4f40*/  @!P2 BRA `(.L_x_95) ;  /* 0x0000007800f4a947 */ /* 0x004fea0003800000 */
.L_x_94:
[----:B------:R-:W-:Y:S05]  /*4f50*/  @!P1 BRA `(.L_x_96) ;  /* 0x0000000000309947 */ /* 0x000fea0003800000 */
[----:B------:R-:W-:Y:S01]  /*4f60*/  ISETP.NE.U32.AND P1, PT, R2, RZ, PT ;  /* 0x000000ff0200720c */ /* 0x000fe20003f25070 */
[----:B------:R-:W3:Y:S01]  /*4f70*/  LDCU.64 UR4, c[0x0][0x358] ;  /* 0x00006b00ff0477ac */ /* 0x000ee20008000a00 */
[----:B------:R-:W-:Y:S02]  /*4f80*/  IMAD.MOV.U32 R158, RZ, RZ, 0x1 ;  /* 0x00000001ff9e7424 */ /* 0x000fe400078e00ff */
[----:B------:R-:W-:Y:S11]  /*4f90*/  ISETP.NE.AND.EX P1, PT, R3, RZ, PT, P1 ;  /* 0x000000ff0300720c */ /* 0x000ff60003f25310 */
[----:B------:R-:W-:Y:S02]  /*4fa0*/  @!UPT UIADD3 URZ, UPT, UPT, URZ, URZ, URZ ;  /* 0x000000fffffff290 */ /* 0x000fe4000fffe0ff */
[----:B--2---:R-:W2:Y:S01]  /*4fb0*/  @P1 LDC.64 R10, c[0x0][0x888] ;  /* 0x00022200ff0a1b82 */ /* 0x004ea20000000a00 */
[----:B------:R-:W-:Y:S04]  /*4fc0*/  @P1 IMAD R0, R4, UR36, RZ ;  /* 0x0000002404001c24 */ /* 0x000fe8000f8e02ff */
[----:B--2---:R-:W-:Y:S04]  /*4fd0*/  @P1 IMAD.WIDE R10, R0, 0x4, R10 ;  /* 0x00000004000a1825 */ /* 0x004fe800078e020a */
[----:B------:R-:W-:Y:S01]  /*4fe0*/  HFMA2 R0, -RZ, RZ, 0, 5.9604644775390625e-08 ;  /* 0x00000001ff007431 */ /* 0x000fe200000001ff */
[----:B---3-5:R3:W5:Y:S04]  /*4ff0*/  @P1 LDG.E R73, desc[UR4][R10.64] ;  /* 0x000000040a491981 */ /* 0x028768000c1e1900 */
[----:B------:R-:W-:Y:S01]  /*5000*/  @!P1 PRMT R158, R0, 0x7610, R158 ;  /* 0x00007610009e9816 */ /* 0x000fe2000000009e */
[----:B---3--:R-:W4:Y:S06]  /*5010*/  @!P1 LDC R73, c[0x0][0x880] ;  /* 0x00022000ff499b82 */ /* 0x008f2c0000000800 */
.L_x_96:
[----:B----45:R-:W-:Y:S01]  /*5020*/  @!P0 FSETP.EQ.AND P1, PT, R73, RZ, PT ;  /* 0x000000ff4900820b */ /* 0x030fe20003f22000 */
[----:B------:R-:W-:Y:S01]  /*5030*/  @!UPT UIADD3 URZ, UPT, UPT, URZ, URZ, URZ ;  /* 0x000000fffffff290 */ /* 0x000fe2000fffe0ff */
[----:B------:R-:W-:Y:S11]  /*5040*/  @!P0 BRA `(.L_x_97) ;  /* 0x0000000000188947 */ /* 0x000ff60003800000 */
[----:B------:R-:W-:Y:S02]  /*5050*/  LOP3.LUT P0, RZ, R158, 0xff, RZ, 0xc0, !PT ;  /* 0x000000ff9eff7812 */ /* 0x000fe4000780c0ff */
[----:B------:R-:W-:Y:S04]  /*5060*/  ISETP.NE.U32.AND P1, PT, R2, RZ, PT ;  /* 0x000000ff0200720c */ /* 0x000fe80003f25070 */
[----:B------:R-:W-:Y:S04]  /*5070*/  ISETP.NE.AND.EX P1, PT, R3, RZ, PT, P1 ;  /* 0x000000ff0300720c */ /* 0x000fe80003f25310 */
[----:B------:R-:W-:Y:S03]  /*5080*/  PLOP3.LUT P1, PT, P1, PT, PT, 0x8, 0x80 ;  /* 0x000000000080781c */ /* 0x000fe60000f2e170 */
[----:B------:R-:W-:Y:S11]  /*5090*/  @P0 FSETP.EQ.AND P1, PT, R73, RZ, PT ;  /* 0x000000ff4900020b */ /* 0x000ff60003f22000 */
[----:B------:R-:W-:Y:S02]  /*50a0*/  @!UPT UIADD3 URZ, UPT, UPT, URZ, URZ, URZ ;  /* 0x000000fffffff290 */ /* 0x000fe4000fffe0ff */
.L_x_97:
[----:B------:R-:W3:Y:S01]  /*50b0*/  SYNCS.PHASECHK.TRANS64.TRYWAIT P2, [UR21+0xd0], R9 ;  /* 0x0000d009ff0075a7 */ /* 0x000ee20008041115 */
[----:B------:R-:W-:Y:S04]  /*50c0*/  ELECT P0, URZ, PT ;  /* 0x0000000000ff782f */ /* 0x000fe80003800000 */
[----:B------:R-:W-:Y:S11]  /*50d0*/  PLOP3.LUT P1, PT, P1, P0, PT, 0xf2, 0x2f ;  /* 0x00000000002f781c */ /* 0x000ff60000f21e72 */
[----:B------:R-:W-:Y:S02]  /*50e0*/  @!UPT UIADD3 URZ, UPT, UPT, URZ, URZ, URZ ;  /* 0x000000fffffff290 */ /* 0x000fe4000fffe0ff */
[----:B------:R-:W-:Y:S05]  /*50f0*/  @!P1 IADD3 R8, P0, PT, R16, 0x580, RZ ;  /* 0x0000058010089810 */ /* 0x000fea0007f1e0ff */
[----:B------:R-:W-:Y:S01]  /*5100*/  @!P1 IMAD.X R6, RZ, RZ, R17, P0 ;  /* 0x000000ffff069224 */ /* 0x000fe200000e0611 */
[----:B---3--:R-:W-:Y:S07]  /*5110*/  @!P2 BRA `(.L_x_98) ;  /* 0x000000780098a947 */ /* 0x008fee0003800000 */
.L_x_195:
[----:B------:R-:W-:Y:S01]  /*5120*/  @!P1 R2UR UR5, R8 ;  /* 0x00000000080592ca */ /* 0x000fe200000e0000 */
[----:B------:R-:W-:Y:S01]  /*5130*/  VOTEU.ALL UP0, P1 ;  /* 0x0000000000ff7886 */ /* 0x000fe20000800000 */
[----:B------:R-:W-:Y:S01]  /*5140*/  @!P1 R2UR UR4, R6 ;  /* 0x00000000060492ca */ /* 0x000fe200000e0000 */
[----:B--2---:R-:W-:Y:S01]  /*5150*/  @!P1 IMAD.MOV.U32 R0, RZ, RZ, 0x2000 ;  /* 0x00002000ff009424 */ /* 0x004fe200078e00ff */
[----:B------:R-:W-:Y:S01]  /*5160*/  UMOV UR8, 0x0 ;  /* 0x0000000000087882 */ /* 0x000fe20000000000 */
[----:B------:R-:W-:Y:S01]  /*5170*/  UMOV UR9, 0x10000000 ;  /* 0x1000000000097882 */ /* 0x000fe20000000000 */
[----:B------:R-:W-:Y:S01]  /*5180*/  @!UP0 UIADD3 UR32, UPT, UPT, UR21, 0x200, URZ ;  /* 0x0000020015208890 */ /* 0x000fe2000fffe0ff */
[----:B------:R-:W-:Y:S01]  /*5190*/  @!P1 IADD3 R8, P0, PT, R16, 0x580, RZ ;  /* 0x0000058010089810 */ /* 0x000fe20007f1e0ff */
[----:B------:R-:W-:Y:S01]  /*51a0*/  VOTEU.ALL UP0, P1 ;  /* 0x0000000000ff7886 */ /* 0x000fe20000800000 */
[----:B------:R-:W-:Y:S03]  /*51b0*/  UPRMT UR6, UR45, 0x654, UR33 ;  /* 0x000006542d067896 */ /* 0x000fe60008000021 */
[----:B------:R-:W-:Y:S02]  /*51c0*/  @!P1 IMAD.X R6, RZ, RZ, R17, P0 ;  /* 0x000000ffff069224 */ /* 0x000fe400000e0611 */
[----:B------:R-:W-:Y:S02]  /*51d0*/  IMAD.U32 R10, RZ, RZ, UR5 ;  /* 0x00000005ff0a7e24 */ /* 0x000fe4000f8e00ff */
[----:B------:R-:W-:Y:S03]  /*51e0*/  IMAD.U32 R11, RZ, RZ, UR4 ;  /* 0x00000004ff0b7e24 */ /* 0x000fe6000f8e00ff */
[----:B------:R-:W-:Y:S02]  /*51f0*/  @!P1 R2UR UR4, R10 ;  /* 0x000000000a0492ca */ /* 0x000fe400000e0000 */
[----:B------:R-:W-:Y:S11]  /*5200*/  @!P1 R2UR UR5, R11 ;  /* 0x000000000b0592ca */ /* 0x000ff600000e0000 */
[----:B------:R-:W-:Y:S02]  /*5210*/  @!UPT UIADD3 URZ, UPT, UPT, URZ, URZ, URZ ;  /* 0x000000fffffff290 */ /* 0x000fe4000fffe0ff */
[----:B------:R2:W-:Y:S01]  /*5220*/  @!UP0 UTMALDG.3D [UR32], [UR4], desc[UR8] ;  /* 0x00000820040085b4 */ /* 0x0005e20008011000 */
[----:B------:R2:W-:Y:S01]  /*5230*/  @!P1 SYNCS.ARRIVE.TRANS64.RED.A0TR RZ, [UR21+0xb0], R0 ;  /* 0x0000b000ffff99a7 */ /* 0x0005e20008300415 */
[----:B------:R-:W-:Y:S01]  /*5240*/  SYNCS.ARRIVE.TRANS64.RED.A1T0 RZ, [UR6], RZ ;  /* 0x000000ffffff79a7 */ /* 0x000fe20008100406 */
[----:B------:R-:W3:Y:S02]  /*5250*/  SYNCS.PHASECHK.TRANS64.TRYWAIT P2, [UR21+0xd8], R9 ;  /* 0x0000d809ff0075a7 */ /* 0x000ee40008041115 */
[----:B--23--:R-:W-:Y:S05]  /*5260*/  @!P2 BRA `(.L_x_99) ;  /* 0x00000078005ca947 */ /* 0x00cfea0003800000 */
.L_x_197:
        /* <DEDUP_REMOVED lines=8> */
[----:B------:R-:W-:Y:S01]  /*52f0*/  @!UP0 UIADD3 UR24, UPT, UPT, UR21, 0x2200, URZ ;  /* 0x0000220015188890 */ /* 0x000fe2000fffe0ff */
[----:B------:R-:W-:Y:S01]  /*5300*/  VOTEU.ALL UP0, P1 ;  /* 0x0000000000ff7886 */ /* 0x000fe20000800000 */
[----:B------:R-:W-:Y:S01]  /*5310*/  UMOV UR27, UR35 ;  /* 0x00000023001b7c82 */ /* 0x000fe20008000000 */
[----:B------:R-:W-:Y:S02]  /*5320*/  UMOV UR28, UR36 ;  /* 0x00000024001c7c82 */ /* 0x000fe40008000000 */
[----:B------:R-:W-:Y:S01]  /*5330*/  IMAD.U32 R10, RZ, RZ, UR5 ;  /* 0x00000005ff0a7e24 */ /* 0x000fe2000f8e00ff */
[----:B------:R-:W-:Y:S01]  /*5340*/  UPRMT UR6, UR45, 0x654, UR25 ;  /* 0x000006542d067896 */ /* 0x000fe20008000019 */
[----:B------:R-:W-:Y:S02]  /*5350*/  IMAD.U32 R11, RZ, RZ, UR4 ;  /* 0x00000004ff0b7e24 */ /* 0x000fe4000f8e00ff */
[----:B------:R-:W-:Y:S01]  /*5360*/  @!P1 IMAD.X R6, RZ, RZ, R17, P0 ;  /* 0x000000ffff069224 */ /* 0x000fe200000e0611 */
        /* <DEDUP_REMOVED lines=8> */
.L_x_199:
[----:B------:R-:W-:Y:S01]  /*53f0*/  @!P1 R2UR UR5, R8 ;  /* 0x00000000080592ca */ /* 0x000fe200000e0000 */
[----:B------:R-:W-:Y:S01]  /*5400*/  VOTEU.ALL UP0, P1 ;  /* 0x0000000000ff7886 */ /* 0x000fe20000800000 */
[----:B------:R-:W-:Y:S01]  /*5410*/  @!P1 R2UR UR4, R6 ;  /* 0x00000000060492ca */ /* 0x000fe200000e0000 */
[----:B--2---:R-:W-:Y:S01]  /*5420*/  @!P1 IMAD.MOV.U32 R0, RZ, RZ, 0x2000 ;  /* 0x00002000ff009424 */ /* 0x004fe200078e00ff */
[----:B------:R-:W-:Y:S01]  /*5430*/  UMOV UR8, 0x0 ;  /* 0x0000000000087882 */ /* 0x000fe20000000000 */
[----:B------:R-:W-:Y:S01]  /*5440*/  UMOV UR9, 0x10000000 ;  /* 0x1000000000097882 */ /* 0x000fe20000000000 */
[----:B------:R-:W-:Y:S01]  /*5450*/  @!UP0 UIADD3 UR18, UPT, UPT, UR34, 0x80, URZ ;  /* 0x0000008022128890 */ /* 0x000fe2000fffe0ff */
[----:B------:R-:W-:Y:S01]  /*5460*/  VIADD R14, R14, 0x1 ;  /* 0x000000010e0e7836 */ /* 0x000fe20000000000 */
[----:B------:R-:W-:Y:S01]  /*5470*/  @!UP0 UIADD3 UR16, UPT, UPT, UR21, 0x4200, URZ ;  /* 0x0000420015108890 */ /* 0x000fe2000fffe0ff */
[----:B------:R-:W-:Y:S01]  /*5480*/  VOTEU.ALL UP0, P1 ;  /* 0x0000000000ff7886 */ /* 0x000fe20000800000 */
[----:B------:R-:W-:Y:S01]  /*5490*/  UMOV UR19, UR35 ;  /* 0x0000002300137c82 */ /* 0x000fe20008000000 */
[----:B------:R-:W-:Y:S02]  /*54a0*/  UMOV UR20, UR36 ;  /* 0x0000002400147c82 */ /* 0x000fe40008000000 */
[----:B------:R-:W-:Y:S01]  /*54b0*/  IMAD.U32 R10, RZ, RZ, UR5 ;  /* 0x00000005ff0a7e24 */ /* 0x000fe2000f8e00ff */
[----:B------:R-:W-:Y:S01]  /*54c0*/  UPRMT UR6, UR45, 0x654, UR17 ;  /* 0x000006542d067896 */ /* 0x000fe20008000011 */
        /* <DEDUP_REMOVED lines=9> */
.L_x_201:
[----:B------:R-:W-:Y:S01]  /*5560*/  @!P1 IADD3 R6, P0, PT, R16, 0x580, RZ ;  /* 0x0000058010069810 */ /* 0x000fe20007f1e0ff */
[----:B------:R-:W-:Y:S01]  /*5570*/  VOTEU.ALL UP0, P1 ;  /* 0x0000000000ff7886 */ /* 0x000fe20000800000 */
[----:B------:R-:W-:Y:S01]  /*5580*/  UMOV UR6, 0x0 ;  /* 0x0000000000067882 */ /* 0x000fe20000000000 */
[----:B------:R-:W-:Y:S01]  /*5590*/  UMOV UR7, 0x10000000 ;  /* 0x1000000000077882 */ /* 0x000fe20000000000 */
[----:B------:R-:W-:Y:S01]  /*55a0*/  @!P1 R2UR UR5, R6 ;  /* 0x00000000060592ca */ /* 0x000fe200000e0000 */
[----:B--2---:R-:W-:Y:S01]  /*55b0*/  @!P1 IMAD.X R0, RZ, RZ, R17, P0 ;  /* 0x000000ffff009224 */ /* 0x004fe200000e0611 */
[----:B------:R-:W-:Y:S01]  /*55c0*/  @!UP0 UIADD3 UR10, UPT, UPT, UR34, 0xc0, URZ ;  /* 0x000000c0220a8890 */ /* 0x000fe2000fffe0ff */
[----:B------:R-:W-:Y:S01]  /*55d0*/  R2UR UR18, R160 ;  /* 0x00000000a01272ca */ /* 0x000fe200000e0000 */
[----:B------:R-:W-:Y:S01]  /*55e0*/  @!UP0 UIADD3 UR8, UPT, UPT, UR21, 0x6200, URZ ;  /* 0x0000620015088890 */ /* 0x000fe2000fffe0ff */
[----:B------:R-:W-:Y:S01]  /*55f0*/  R2UR UR16, R161 ;  /* 0x00000000a11072ca */ /* 0x000fe200000e0000 */
[----:B------:R-:W-:Y:S01]  /*5600*/  @!UP0 UIADD3 UR9, UPT, UPT, UR21, 0xc8, URZ ;  /* 0x000000c815098890 */ /* 0x000fe2000fffe0ff */
[----:B------:R-:W-:Y:S01]  /*5610*/  @!P1 R2UR UR4, R0 ;  /* 0x00000000000492ca */ /* 0x000fe200000e0000 */
[----:B------:R-:W-:Y:S01]  /*5620*/  VOTEU.ALL UP0, P1 ;  /* 0x0000000000ff7886 */ /* 0x000fe20000800000 */
[----:B------:R-:W-:Y:S01]  /*5630*/  UMOV UR11, UR35 ;  /* 0x00000023000b7c82 */ /* 0x000fe20008000000 */
[----:B------:R-:W-:Y:S01]  /*5640*/  UMOV UR12, UR36 ;  /* 0x00000024000c7c82 */ /* 0x000fe20008000000 */
[C---:B------:R-:W-:Y:S01]  /*5650*/  ISETP.NE.AND P0, PT, R14.reuse, 0x2, PT ;  /* 0x000000020e00780c */ /* 0x040fe20003f05270 */
[----:B------:R-:W-:Y:S01]  /*5660*/  UPLOP3.LUT UP3, UPT, UPT, UPT, UPT, 0x80, 0x8 ;  /* 0x000000000008789c */ /* 0x000fe20003f6f070 */
[----:B------:R-:W-:Y:S01]  /*5670*/  IMAD.U32 R8, RZ, RZ, UR5 ;  /* 0x00000005ff087e24 */ /* 0x000fe2000f8e00ff */
[----:B------:R-:W-:Y:S01]  /*5680*/  LOP3.LUT R15, R15, 0x1, RZ, 0x3c, !PT ;  /* 0x000000010f0f7812 */ /* 0x000fe200078e3cff */
[----:B------:R-:W-:Y:S01]  /*5690*/  UMOV UR36, UR29 ;  /* 0x0000001d00247c82 */ /* 0x000fe20008000000 */
[----:B------:R-:W-:Y:S01]  /*56a0*/  SEL R0, RZ, 0x1, P0 ;  /* 0x00000001ff007807 */ /* 0x000fe20000000000 */
[----:B------:R-:W-:Y:S01]  /*56b0*/  UIADD3 UR20, UPT, UPT, UR13, UR18, URZ ;  /* 0x000000120d147290 */ /* 0x000fe2000fffe0ff */
[----:B------:R-:W-:Y:S01]  /*56c0*/  SEL R14, R14, RZ, P0 ;  /* 0x000000ff0e0e7207 */ /* 0x000fe20000000000 */
[----:B------:R-:W-:Y:S01]  /*56d0*/  UIADD3 UR16, UPT, UPT, UR14, UR16, URZ ;  /* 0x000000100e107290 */ /* 0x000fe2000fffe0ff */
[----:B------:R-:W-:Y:S01]  /*56e0*/  IMAD.U32 R9, RZ, RZ, UR4 ;  /* 0x00000004ff097e24 */ /* 0x000fe2000f8e00ff */
[----:B------:R-:W-:Y:S02]  /*56f0*/  @!P1 R2UR UR4, R8 ;  /* 0x00000000080492ca */ /* 0x000fe400000e0000 */
[----:B------:R-:W-:Y:S02]  /*5700*/  LOP3.LUT R13, R13, R0, RZ, 0x3c, !PT ;  /* 0x000000000d0d7212 */ /* 0x000fe400078e3cff */
[----:B------:R-:W-:Y:S11]  /*5710*/  @!P1 R2UR UR5, R9 ;  /* 0x00000000090592ca */ /* 0x000ff600000e0000 */
[----:B------:R-:W-:Y:S02]  /*5720*/  @!UPT UIADD3 URZ, UPT, UPT, URZ, URZ, URZ ;  /* 0x000000fffffff290 */ /* 0x000fe4000fffe0ff */
[----:B------:R2:W-:Y:S01]  /*5730*/  @!UP0 UTMALDG.3D [UR8], [UR4], desc[UR6] ;  /* 0x00000608040085b4 */ /* 0x0005e20008011000 */
[----:B------:R2:W-:Y:S01]  /*5740*/  @!P1 SYNCS.ARRIVE.TRANS64.RED.A0TR RZ, [UR21+0xc8], R7 ;  /* 0x0000c807ffff99a7 */ /* 0x0005e20008300415 */
[----:B------:R-:W-:Y:S01]  /*5750*/  SYNCS.ARRIVE.TRANS64.RED.A1T0 RZ, [UR37], RZ ;  /* 0x000000ffffff79a7 */ /* 0x000fe20008100425 */
[----:B------:R-:W-:Y:S05]  /*5760*/  BRA.U UP1, `(.L_x_102) ;  /* 0xfffffff101647547 */ /* 0x000fea000b83ffff */
[----:B------:R-:W-:-:S04]  /*5770*/  SHF.L.U32 R3, R15, 0x1f, RZ ;  /* 0x0000001f0f037819 */ /* 0x000fc800000006ff */
[----:B------:R-:W3:Y:S02]  /*5780*/  SYNCS.PHASECHK.TRANS64.TRYWAIT P0, [UR21+0xd0], R3 ;  /* 0x0000d003ff0075a7 */ /* 0x000ee40008001115 */
[----:B---3--:R-:W-:Y:S05]  /*5790*/  @!P0 BRA `(.L_x_103) ;  /* 0x0000007400588947 */ /* 0x008fea0003800000 */
.L_x_203:
[----:B------:R-:W4:Y:S02]  /*57a0*/  SYNCS.PHASECHK.TRANS64.TRYWAIT P0, [UR21+0xd8], R3 ;  /* 0x0000d803ff0075a7 */ /* 0x000f240008001115 */
[----:B----4-:R-:W-:Y:S05]  /*57b0*/  @!P0 BRA `(.L_x_104) ;  /* 0x0000007400688947 */ /* 0x010fea0003800000 */
.L_x_205:
[----:B------:R-:W4:Y:S02]  /*57c0*/  SYNCS.PHASECHK.TRANS64.TRYWAIT P0, [UR21+0xe0], R3 ;  /* 0x0000e003ff0075a7 */ /* 0x000f240008001115 */
[----:B----4-:R-:W-:Y:S05]  /*57d0*/  @!P0 BRA `(.L_x_105) ;  /* 0x0000007400788947 */ /* 0x010fea0003800000 */
.L_x_207:
[----:B---3--:R-:W-:-:S07]  /*57e0*/  MOV R0, UR21 ;  /* 0x0000001500007c02 */ /* 0x008fce0008000f00 */
.L_x_106:
[----:B---3--:R-:W-:-:S04]  /*57f0*/  SHF.L.U32 R3, R15, 0x1f, RZ ;  /* 0x0000001f0f037819 */ /* 0x008fc800000006ff */
[----:B------:R3:W4:Y:S03]  /*5800*/  SYNCS.PHASECHK.TRANS64.TRYWAIT P0, [R0+URZ+0xe8], R3 ;  /* 0x0000e803000075a7 */ /* 0x00072600080011ff */
[----:B----4-:R-:W-:Y:S05]  /*5810*/  @!P0 NANOSLEEP.SYNCS 0x989680 ;  /* 0x009896800000895d */ /* 0x010fea0003900000 */
[----:B------:R-:W4:Y:S02]  /*5820*/  @!P0 SYNCS.PHASECHK.TRANS64 P0, [R0+URZ+0xe8], R3 ;  /* 0x0000e803000085a7 */ /* 0x000f2400080010ff */
[----:B-12-4-:R-:W-:Y:S05]  /*5830*/  @P0 EXIT ;  /* 0x000000000000094d */ /* 0x016fea0003800000 */
[----:B------:R-:W-:Y:S05]  /*5840*/  BRA `(.L_x_106) ;  /* 0xfffffffc00e87947 */ /* 0x000fea000383ffff */
.L_x_91:
[----:B------:R-:W-:-:S06]  /*5850*/  UISETP.GE.AND UP0, UPT, UR17, 0x4, UPT ;  /* 0x000000041100788c */ /* 0x000fcc000bf06270 */
[----:B------:R-:W-:-:S13]  /*5860*/  PLOP3.LUT P0, PT, PT, PT, UP0, 0x80, 0x8 ;  /* 0x000000000008781c */ /* 0x000fda0003f0f008 */
[----:B------:R-:W-:Y:S05]  /*5870*/  @!P0 EXIT ;  /* 0x000000000000894d */ /* 0x000fea0003800000 */
[----:B------:R-:W-:Y:S01]  /*5880*/  BAR.SYNC.DEFER_BLOCKING 0x6, 0xa0 ;  /* 0x0182800000007b1d */ /* 0x000fe20000010000 */
[C---:B------:R-:W-:Y:S01]  /*5890*/  IMAD.SHL.U32 R4, R172.reuse, 0x40, RZ ;  /* 0x00000040ac047824 */ /* 0x040fe200078e00ff */
[C---:B------:R-:W-:Y:S01]  /*58a0*/  LOP3.LUT R176, R172.reuse, 0x60, RZ, 0xc0, !PT ;  /* 0x00000060acb07812 */ /* 0x040fe200078ec0ff */
[C---:B------:R-:W-:Y:S01]  /*58b0*/  IMAD.SHL.U32 R137, R172.reuse, 0x8, RZ ;  /* 0x00000008ac897824 */ /* 0x040fe200078e00ff */
[C---:B------:R-:W-:Y:S01]  /*58c0*/  LOP3.LUT R174, R172.reuse, 0x2, RZ, 0xc0, !PT ;  /* 0x00000002acae7812 */ /* 0x040fe200078ec0ff */
[----:B------:R-:W-:Y:S01]  /*58d0*/  IMAD.U32 R69, R172, 0x10000, RZ ;  /* 0x00010000ac457824 */ /* 0x000fe200078e00ff */
[----:B------:R-:W-:Y:S02]  /*58e0*/  UMOV UR44, 0x400 ;  /* 0x00000400002c7882 */ /* 0x000fe40000000000 */
[----:B------:R-:W1:Y:S01]  /*58f0*/  LDC.64 R156, c[0x0][0x8b0] ;  /* 0x00022c00ff9c7b82 */ /* 0x000e620000000a00 */
[----:B------:R-:W-:Y:S01]  /*5900*/  ULEA UR44, UR45, UR44, 0x18 ;  /* 0x0000002c2d2c7291 */ /* 0x000fe2000f8ec0ff */
[----:B------:R-:W-:Y:S01]  /*5910*/  LOP3.LUT R6, R4, 0x180, RZ, 0xc0, !PT ;  /* 0x0000018004067812 */ /* 0x000fe200078ec0ff */
[----:B------:R-:W-:Y:S01]  /*5920*/  HFMA2 R164, -RZ, RZ, 0, 0 ;  /* 0x00000000ffa47431 */ /* 0x000fe200000001ff */
[----:B------:R-:W-:Y:S01]  /*5930*/  LOP3.LUT R172, R172, 0x4, RZ, 0xc0, !PT ;  /* 0x00000004acac7812 */ /* 0x000fe200078ec0ff */
[----:B------:R-:W-:Y:S01]  /*5940*/  UIADD3 UR4, UPT, UPT, UR44, 0x8200, URZ ;  /* 0x000082002c047890 */ /* 0x000fe2000fffe0ff */
[----:B------:R-:W-:Y:S01]  /*5950*/  LOP3.LUT R137, R6, 0x30, R137, 0xf8, !PT ;  /* 0x0000003006897812 */ /* 0x000fe200078ef889 */
[----:B------:R-:W-:Y:S01]  /*5960*/  UIADD3 UR5, UPT, UPT, UR44, 0x200, URZ ;  /* 0x000002002c057890 */ /* 0x000fe2000fffe0ff */
[----:B------:R-:W2:Y:S01]  /*5970*/  LDC.64 R138, c[0x0][0x8a8] ;  /* 0x00022a00ff8a7b82 */ /* 0x000ea20000000a00 */
[----:B------:R-:W-:Y:S01]  /*5980*/  LOP3.LUT R69, R69, 0x600000, RZ, 0xc0, !PT ;  /* 0x0060000045457812 */ /* 0x000fe200078ec0ff */
[----:B------:R-:W-:Y:S01]  /*5990*/  IMAD.MOV.U32 R68, RZ, RZ, RZ ;  /* 0x000000ffff447224 */ /* 0x000fe200078e00ff */
[----:B------:R-:W-:Y:S01]  /*59a0*/  LOP3.LUT R137, R137, 0x1e40, R4, 0xf8, !PT ;  /* 0x00001e4089897812 */ /* 0x000fe200078ef804 */
[----:B------:R-:W-:Y:S01]  /*59b0*/  IMAD.MOV.U32 R170, RZ, RZ, RZ ;  /* 0x000000ffffaa7224 */ /* 0x000fe200078e00ff */
[----:B------:R-:W-:Y:S01]  /*59c0*/  CS2R R168, SRZ ;  /* 0x0000000000a87805 */ /* 0x000fe2000001ff00 */
[----:B------:R-:W-:Y:S01]  /*59d0*/  IMAD.MOV.U32 R167, RZ, RZ, RZ ;  /* 0x000000ffffa77224 */ /* 0x000fe200078e00ff */
[----:B------:R-:W-:Y:S01]  /*59e0*/  IADD3 R171, PT, PT, -R172, 0x2, RZ ;  /* 0x00000002acab7810 */ /* 0x000fe20007ffe1ff */
[----:B------:R-:W-:Y:S01]  /*59f0*/  VIADD R173, R137, UR44 ;  /* 0x0000002c89ad7c36 */ /* 0x000fe20008000000 */
[----:B------:R-:W3:Y:S01]  /*5a00*/  LDS R0, [UR44+0x190] ;  /* 0x0001902cff007984 */ /* 0x000ee20008000800 */
[----:B------:R-:W-:Y:S01]  /*5a10*/  IADD3 R166, PT, PT, -R174, RZ, RZ ;  /* 0x000000ffaea67210 */ /* 0x000fe20007ffe1ff */
[----:B------:R-:W-:Y:S01]  /*5a20*/  IMAD.U32 R177, RZ, RZ, UR5 ;  /* 0x00000005ffb17e24 */ /* 0x000fe2000f8e00ff */
[----:B------:R-:W-:Y:S01]  /*5a30*/  MOV R175, UR4 ;  /* 0x0000000400af7c02 */ /* 0x000fe20008000f00 */
[----:B------:R-:W-:Y:S01]  /*5a40*/  IMAD.MOV R165, RZ, RZ, -R172 ;  /* 0x000000ffffa57224 */ /* 0x000fe200078e0aac */
[----:B------:R-:W4:Y:S01]  /*5a50*/  LDCU UR58, c[0x0][0x370] ;  /* 0x00006e00ff3a77ac */ /* 0x000f220008000800 */
[----:B------:R-:W-:Y:S01]  /*5a60*/  VIADD R173, R173, 0x200 ;  /* 0x00000200adad7836 */ /* 0x000fe20000000000 */
[----:B------:R-:W1:Y:S01]  /*5a70*/  LDCU.64 UR62, c[0x0][0x348] ;  /* 0x00006900ff3e77ac */ /* 0x000e620008000a00 */
[----:B------:R-:W1:Y:S01]  /*5a80*/  LDCU UR43, c[0x0][0xb0c] ;  /* 0x00016180ff2b77ac */ /* 0x000e620008000800 */
[----:B------:R-:W1:Y:S01]  /*5a90*/  LDCU UR39, c[0x0][0xb30] ;  /* 0x00016600ff2777ac */ /* 0x000e620008000800 */
[----:B------:R-:W1:Y:S01]  /*5aa0*/  LDCU.64 UR56, c[0x0][0x888] ;  /* 0x00011100ff3877ac */ /* 0x000e620008000a00 */
[----:B------:R-:W1:Y:S01]  /*5ab0*/  LDCU.64 UR40, c[0x0][0xb28] ;  /* 0x00016500ff2877ac */ /* 0x000e620008000a00 */
[----:B------:R-:W1:Y:S01]  /*5ac0*/  LDCU.64 UR60, c[0x0][0x890] ;  /* 0x00011200ff3c77ac */ /* 0x000e620008000a00 */
[----:B------:R-:W1:Y:S01]  /*5ad0*/  LDCU.128 UR52, c[0x0][0xb10] ;  /* 0x00016200ff3477ac */ /* 0x000e620008000c00 */
[----:B------:R-:W1:Y:S02]  /*5ae0*/  LDCU UR47, c[0x0][0x374] ;  /* 0x00006e80ff2f77ac */ /* 0x000e640008000800 */
[----:B-1234-:R-:W-:-:S07]  /*5af0*/  IADD3 R69, PT, PT, R0, R69, RZ ;  /* 0x0000004500457210 */ /* 0x01efce0007ffe0ff */
.L_x_151:
[C---:B------:R-:W-:Y:S02]  /*5b00*/  LEA R3, R164.reuse, UR44, 0x3 ;  /* 0x0000002ca4037c11 */ /* 0x040fe4000f8e18ff */
[----:B------:R-:W-:Y:S02]  /*5b10*/  SHF.L.U32 R0, R169, 0x1f, RZ ;  /* 0x0000001fa9007819 */ /* 0x000fe400000006ff */
[----:B------:R-:W-:Y:S02]  /*5b20*/  LEA R5, R164, UR44, 0x4 ;  /* 0x0000002ca4057c11 */ /* 0x000fe4000f8e20ff */
[----:B-1----:R-:W1:Y:S02]  /*5b30*/  SYNCS.PHASECHK.TRANS64.TRYWAIT P0, [R3+URZ+0x100], R0 ;  /* 0x00010000030075a7 */ /* 0x002e6400080011ff */
[----:B-1----:R-:W-:Y:S05]  /*5b40*/  @!P0 BRA `(.L_x_107) ;  /* 0x0000007000b48947 */ /* 0x002fea0003800000 */
.L_x_208:
        /* <DEDUP_REMOVED lines=11> */
[----:B------:R-:W-:Y:S01]  /*5c00*/  PLOP3.LUT P0, PT, PT, PT, UP1, 0x80, 0x8 ;  /* 0x000000000008781c */ /* 0x000fe20003f0f018 */
[----:B------:R-:W-:Y:S11]  /*5c10*/  UP2UR UR46, UPR, URZ, 0x2 ;  /* 0x00000002ff2e7883 */ /* 0x000ff60008000000 */
[----:B------:R-:W-:Y:S01]  /*5c20*/  @!UPT UIADD3 URZ, UPT, UPT, URZ, URZ, URZ ;  /* 0x000000fffffff290 */ /* 0x000fe2000fffe0ff */
[----:B-1----:R-:W-:Y:S02]  /*5c30*/  @P0 SHF.R.U32.HI R0, RZ, 0x10, R5 ;  /* 0x00000010ff000819 */ /* 0x002fe40000011605 */
        /* <DEDUP_REMOVED lines=12> */
[----:B------:R-:W2:Y:S01]  /*5d00*/  LDCU UR12, c[0x0][0xb20] ;  /* 0x00016400ff0c77ac */ /* 0x000ea20008000800 */
[----:B------:R-:W-:Y:S02]  /*5d10*/  UIMAD.WIDE.U32 UR4, UR47, UR55, URZ ;  /* 0x000000372f0472a5 */ /* 0x000fe4000f8e00ff */
[----:B------:R-:W-:Y:S02]  /*5d20*/  UIMAD.WIDE.U32 UR6, UR58, UR52, URZ ;  /* 0x000000343a0672a5 */ /* 0x000fe4000f8e00ff */
[----:B------:R-:W-:Y:S02]  /*5d30*/  UISETP.NE.AND UP0, UPT, UR54, 0x1, UPT ;  /* 0x000000013600788c */ /* 0x000fe4000bf05270 */
[----:B------:R-:W-:Y:S02]  /*5d40*/  UIMAD.WIDE.U32 UR8, UR37, UR55, URZ ;  /* 0x00000037250872a5 */ /* 0x000fe4000f8e00ff */
[----:B------:R-:W-:Y:S02]  /*5d50*/  UIMAD.WIDE.U32 UR10, UR38, UR52, URZ ;  /* 0x00000034260a72a5 */ /* 0x000fe4000f8e00ff */
[----:B------:R-:W-:Y:S02]  /*5d60*/  UISETP.NE.AND UP1, UPT, UR43, 0x1, UPT ;  /* 0x000000012b00788c */ /* 0x000fe4000bf25270 */
[----:B------:R-:W-:Y:S01]  /*5d70*/  UISETP.NE.AND UP2, UPT, UR42, 0x1, UPT ;  /* 0x000000012a00788c */ /* 0x000fe2000bf45270 */
[----:B------:R-:W-:Y:S02]  /*5d80*/  UMOV UR4, UR5 ;  /* 0x0000000500047c82 */ /* 0x000fe40008000000 */
[----:B--2---:R-:W-:Y:S03]  /*5d90*/  USHF.R.U32.HI UR5, URZ, UR12, UR4 ;  /* 0x0000000cff057299 */ /* 0x004fe60008011604 */
[----:B------:R-:W-:Y:S02]  /*5da0*/  UMOV UR4, UR7 ;  /* 0x0000000700047c82 */ /* 0x000fe40008000000 */
[----:B------:R-:W-:Y:S02]  /*5db0*/  USHF.R.U32.HI UR7, URZ, UR53, UR4 ;  /* 0x00000035ff077299 */ /* 0x000fe40008011604 */
[----:B------:R-:W-:Y:S02]  /*5dc0*/  USEL UR4, UR47, UR5, !UP0 ;  /* 0x000000052f047287 */ /* 0x000fe4000c000000 */
[----:B------:R-:W-:Y:S01]  /*5dd0*/  USEL UR7, UR58, UR7, !UP1 ;  /* 0x000000073a077287 */ /* 0x000fe2000c800000 */
[----:B------:R-:W-:Y:S01]  /*5de0*/  UMOV UR5, UR9 ;  /* 0x0000000900057c82 */ /* 0x000fe20008000000 */
[----:B------:R-:W-:Y:S02]  /*5df0*/  UIMAD.WIDE.U32 UR8, UR4, UR40, URZ ;  /* 0x00000028040872a5 */ /* 0x000fe4000f8e00ff */
[----:B------:R-:W-:Y:S03]  /*5e00*/  USHF.R.U32.HI UR6, URZ, UR12, UR5 ;  /* 0x0000000cff067299 */ /* 0x000fe60008011605 */
[----:B------:R-:W-:Y:S01]  /*5e10*/  UMOV UR5, UR11 ;  /* 0x0000000b00057c82 */ /* 0x000fe20008000000 */
[----:B------:R-:W-:Y:S02]  /*5e20*/  UIMAD.WIDE.U32 UR10, UR7, UR40, URZ ;  /* 0x00000028070a72a5 */ /* 0x000fe4000f8e00ff */
[----:B------:R-:W-:Y:S02]  /*5e30*/  USHF.R.U32.HI UR12, URZ, UR53, UR5 ;  /* 0x00000035ff0c7299 */ /* 0x000fe40008011605 */
[----:B------:R-:W-:Y:S01]  /*5e40*/  USEL UR6, UR37, UR6, !UP0 ;  /* 0x0000000625067287 */ /* 0x000fe2000c000000 */
[----:B------:R-:W-:Y:S02]  /*5e50*/  UMOV UR5, UR9 ;  /* 0x0000000900057c82 */ /* 0x000fe40008000000 */
[----:B------:R-:W-:Y:S01]  /*5e60*/  UMOV UR10, UR11 ;  /* 0x0000000b000a7c82 */ /* 0x000fe20008000000 */
[----:B------:R-:W-:Y:S02]  /*5e70*/  @UP2 USHF.R.U32.HI UR4, URZ, UR41, UR5 ;  /* 0x00000029ff042299 */ /* 0x000fe40008011605 */
[----:B------:R-:W-:Y:S02]  /*5e80*/  @UP2 USHF.R.U32.HI UR7, URZ, UR41, UR10 ;  /* 0x00000029ff072299 */ /* 0x000fe4000801160a */
[----:B------:R-:W-:Y:S02]  /*5e90*/  UIMAD UR4, UR42, UR4, URZ ;  /* 0x000000042a0472a4 */ /* 0x000fe4000f8e02ff */
        /* <DEDUP_REMOVED lines=8> */
[----:B------:R-:W-:Y:S02]  /*5f20*/  USEL UR11, UR6, UR4, !UP2 ;  /* 0x00000004060b7287 */ /* 0x000fe4000d000000 */
[----:B------:R-:W-:Y:S02]  /*5f30*/  UIADD3 UR8, UPT, UPT, -UR5, URZ, URZ ;  /* 0x000000ff05087290 */ /* 0x000fe4000fffe1ff */
[----:B------:R-:W-:Y:S01]  /*5f40*/  UIADD3 UR10, UPT, UPT, -UR11, URZ, URZ ;  /* 0x000000ff0b0a7290 */ /* 0x000fe2000fffe1ff */
[----:B------:R-:W-:Y:S01]  /*5f50*/  @!UP0 UMOV UR4, UR9 ;  /* 0x0000000900048c82 */ /* 0x000fe20008000000 */
[----:B------:R-:W-:Y:S02]  /*5f60*/  UIADD3 UR9, UPT, UPT, -UR6, URZ, URZ ;  /* 0x000000ff06097290 */ /* 0x000fe4000fffe1ff */
[----:B------:R-:W-:Y:S02]  /*5f70*/  @!UP0 USHF.R.U32.HI UR4, URZ, UR41, UR4 ;  /* 0x00000029ff048299 */ /* 0x000fe40008011604 */
[----:B------:R-:W-:Y:S02]  /*5f80*/  UIMAD UR10, UR42, UR10, UR6 ;  /* 0x0000000a2a0a72a4 */ /* 0x000fe4000f8e0206 */
[----:B------:R-:W-:Y:S04]  /*5f90*/  @!UP0 USEL UR4, UR5, UR4, !UP2 ;  /* 0x0000000405048287 */ /* 0x000fe8000d000000 */
[----:B------:R-:W-:Y:S02]  /*5fa0*/  @!UP0 UIMAD UR10, UR7, UR10, UR4 ;  /* 0x0000000a070a82a4 */ /* 0x000fe4000f8e0204 */
[----:B------:R-:W-:Y:S02]  /*5fb0*/  @!UP0 UIADD3 UR11, UPT, UPT, UR11, -UR4, URZ ;  /* 0x800000040b0b8290 */ /* 0x000fe4000fffe0ff */
[----:B------:R-:W-:Y:S02]  /*5fc0*/  UIMAD UR7, UR43, UR8, UR38 ;  /* 0x000000082b0772a4 */ /* 0x000fe4000f8e0226 */
[----:B------:R-:W-:Y:S02]  /*5fd0*/  @!UP0 UIMAD UR6, UR11, UR42, UR5 ;  /* 0x0000002a0b0682a4 */ /* 0x000fe4000f8e0205 */
[----:B------:R-:W-:Y:S01]  /*5fe0*/  UIMAD UR4, UR54, UR9, UR37 ;  /* 0x00000009360472a4 */ /* 0x000fe2000f8e0225 */
[----:B------:R-:W-:Y:S02]  /*5ff0*/  @!UP0 UMOV UR5, UR10 ;  /* 0x0000000a00058c82 */ /* 0x000fe40008000000 */
[----:B------:R-:W-:Y:S02]  /*6000*/  UIMAD UR38, UR5, UR43, UR7 ;  /* 0x0000002b052672a4 */ /* 0x000fe4000f8e0207 */
[----:B------:R-:W-:Y:S11]  /*6010*/  UIMAD UR37, UR6, UR54, UR4 ;  /* 0x00000036062572a4 */ /* 0x000ff6000f8e0204 */
[----:B------:R-:W-:Y:S01]  /*6020*/  @!UPT UIADD3 URZ, UPT, UPT, URZ, URZ, URZ ;  /* 0x000000fffffff290 */ /* 0x000fe2000fffe0ff */
.L_x_108:
[----:B------:R-:W-:Y:S01]  /*6030*/  UISETP.NE.AND UP0, UPT, UR39, 0x1, UPT ;  /* 0x000000012700788c */ /* 0x000fe2000bf05270 */
[----:B------:R-:W-:Y:S01]  /*6040*/  R2UR UR11, R177 ;  /* 0x00000000b10b72ca */ /* 0x000fe200000e0000 */
[----:B------:R-:W-:Y:S01]  /*6050*/  USHF.L.U32 UR50, UR16, 0x7, URZ ;  /* 0x0000000710327899 */ /* 0x000fe200080006ff */
[----:B------:R-:W-:Y:S01]  /*6060*/  IADD3 R164, PT, PT, R164, 0x1, RZ ;  /* 0x00000001a4a47810 */ /* 0x000fe20007ffe0ff */
[----:B------:R-:W-:Y:S07]  /*6070*/  USHF.L.U32 UR49, UR20, 0x8, URZ ;  /* 0x0000000814317899 */ /* 0x000fee00080006ff */
[----:B------:R-:W2:Y:S01]  /*6080*/  @!UP0 LDCU.128 UR12, c[0x0][0xb10] ;  /* 0x00016200ff0c87ac */ /* 0x000ea20008000c00 */
[----:B------:R-:W3:Y:S01]  /*6090*/  @!UP0 LDCU UR5, c[0x0][0xb0c] ;  /* 0x00016180ff0587ac */ /* 0x000ee20008000800 */
[----:B------:R-:W4:Y:S01]  /*60a0*/  @!UP0 LDCU UR10, c[0x0][0xb20] ;  /* 0x00016400ff0a87ac */ /* 0x000f220008000800 */
[----:B--2---:R-:W-:Y:S02]  /*60b0*/  UIMAD.WIDE.U32 UR8, UR38, UR12, URZ ;  /* 0x0000000c260872a5 */ /* 0x004fe4000f8e00ff */
[----:B------:R-:W-:Y:S02]  /*60c0*/  UIMAD.WIDE.U32 UR6, UR37, UR15, URZ ;  /* 0x0000000f250672a5 */ /* 0x000fe4000f8e00ff */
[----:B------:R-:W-:Y:S03]  /*60d0*/  @!UP0 UISETP.NE.AND UP1, UPT, UR14, 0x1, UPT ;  /* 0x000000010e00888c */ /* 0x000fe6000bf25270 */
[----:B------:R-:W-:Y:S01]  /*60e0*/  @!UP0 UMOV UR4, UR9 ;  /* 0x0000000900048c82 */ /* 0x000fe20008000000 */
[----:B---3--:R-:W-:Y:S02]  /*60f0*/  @!UP0 UISETP.NE.AND UP2, UPT, UR5, 0x1, UPT ;  /* 0x000000010500888c */ /* 0x008fe4000bf45270 */
[----:B------:R-:W-:Y:S01]  /*6100*/  @!UP0 USHF.R.U32.HI UR4, URZ, UR13, UR4 ;  /* 0x0000000dff048299 */ /* 0x000fe20008011604 */
[----:B------:R-:W-:Y:S02]  /*6110*/  @!UP0 UMOV UR6, UR7 ;  /* 0x0000000700068c82 */ /* 0x000fe40008000000 */
[----:B----4-:R-:W-:Y:S02]  /*6120*/  @!UP0 USHF.R.U32.HI UR6, URZ, UR10, UR6 ;  /* 0x0000000aff068299 */ /* 0x010fe40008011606 */
[----:B------:R-:W-:Y:S02]  /*6130*/  @!UP0 USEL UR7, UR38, UR4, !UP2 ;  /* 0x0000000426078287 */ /* 0x000fe4000d000000 */
[----:B------:R-:W-:Y:S04]  /*6140*/  @!UP0 USEL UR6, UR37, UR6, !UP1 ;  /* 0x0000000625068287 */ /* 0x000fe8000c800000 */
[----:B------:R-:W-:Y:S02]  /*6150*/  @!UP0 UIADD3 UR4, UPT, UPT, -UR7, UR6, URZ ;  /* 0x0000000607048290 */ /* 0x000fe4000fffe1ff */
[----:B------:R-:W-:Y:S02]  /*6160*/  @!UP0 UIADD3 UR6, UPT, UPT, UR7, -UR6, URZ ;  /* 0x8000000607068290 */ /* 0x000fe4000fffe0ff */
[----:B------:R-:W-:Y:S02]  /*6170*/  @!UP0 UIMAD UR38, UR4, UR5, UR38 ;  /* 0x00000005042682a4 */ /* 0x000fe4000f8e0226 */
[----:B------:R-:W-:Y:S02]  /*6180*/  @!UP0 UIMAD UR37, UR6, UR14, UR37 ;  /* 0x0000000e062582a4 */ /* 0x000fe4000f8e0225 */
[----:B------:R-:W-:Y:S09]  /*6190*/  ULOP3.LUT UP0, URZ, UR11, 0x1b0, URZ, 0xc0, !UPT ;  /* 0x000001b00bff7892 */ /* 0x000ff2000f80c0ff */
[----:B------:R-:W-:Y:S05]  /*61a0*/  BRA.U !UP0, `(.L_x_109) ;  /* 0x0000000108407547 */ /* 0x000fea000b800000 */
[----:B------:R-:W2:Y:S01]  /*61b0*/  LDCU.64 UR8, c[0x4][0x88] ;  /* 0x01001100ff0877ac */ /* 0x000ea20008000a00 */
[----:B------:R-:W-:Y:S01]  /*61c0*/  MOV R3, 0x0 ;  /* 0x0000000000037802 */ /* 0x000fe20000000f00 */
[----:B------:R-:W-:Y:S02]  /*61d0*/  HFMA2 R12, -RZ, RZ, 0, 5.9604644775390625e-08 ;  /* 0x00000001ff0c7431 */ /* 0x000fe400000001ff */
[----:B------:R-:W-:Y:S02]  /*61e0*/  IMAD.MOV.U32 R8, RZ, RZ, 0x70 ;  /* 0x00000070ff087424 */ /* 0x000fe400078e00ff */
[----:B------:R-:W-:Y:S01]  /*61f0*/  IMAD.MOV.U32 R13, RZ, RZ, RZ ;  /* 0x000000ffff0d7224 */ /* 0x000fe200078e00ff */
[----:B------:R-:W3:Y:S01]  /*6200*/  LDCU.64 UR6, c[0x4][0x90] ;  /* 0x01001200ff0677ac */ /* 0x000ee20008000a00 */
[----:B------:R-:W4:Y:S01]  /*6210*/  LDC.64 R2, c[0x4][R3] ;  /* 0x0100000003027b82 */ /* 0x000f220000000a00 */
[----:B------:R-:W1:Y:S01]  /*6220*/  LDCU.64 UR4, c[0x4][0x8] ;  /* 0x01000100ff0477ac */ /* 0x000e620008000a00 */
[----:B--2---:R-:W-:Y:S01]  /*6230*/  MOV R5, UR9 ;  /* 0x0000000900057c02 */ /* 0x004fe20008000f00 */
[----:B------:R-:W-:Y:S01]  /*6240*/  IMAD.U32 R4, RZ, RZ, UR8 ;  /* 0x00000008ff047e24 */ /* 0x000fe2000f8e00ff */
[----:B---3--:R-:W-:Y:S01]  /*6250*/  MOV R7, UR7 ;  /* 0x0000000700077c02 */ /* 0x008fe20008000f00 */
[----:B------:R-:W-:Y:S01]  /*6260*/  IMAD.U32 R6, RZ, RZ, UR6 ;  /* 0x00000006ff067e24 */ /* 0x000fe2000f8e00ff */
[----:B-1----:R-:W-:Y:S01]  /*6270*/  MOV R11, UR5 ;  /* 0x00000005000b7c02 */ /* 0x002fe20008000f00 */
[----:B------:R-:W-:Y:S02]  /*6280*/  IMAD.U32 R10, RZ, RZ, UR4 ;  /* 0x00000004ff0a7e24 */ /* 0x000fe4000f8e00ff */
[----:B------:R-:W-:Y:S07]  /*6290*/  LEPC R20, `(.L_x_109) ;  /* 0x000000001014794e */ /* 0x000fee0000000000 */
[----:B----45:R-:W-:Y:S05]  /*62a0*/  CALL.ABS.NOINC R2 ;  /* 0x0000000002007343 */ /* 0x030fea0003c00000 */
.L_x_109:
[----:B------:R-:W-:Y:S01]  /*62b0*/  LOP3.LUT P0, RZ, R175, 0x1b0, RZ, 0xc0, !PT ;  /* 0x000001b0afff7812 */ /* 0x000fe2000780c0ff */
[----:B------:R-:W-:Y:S11]  /*62c0*/  BSSY.RECONVERGENT B6, `(.L_x_110) ;  /* 0x0000013000067945 */ /* 0x000ff60003800200 */
[----:B------:R-:W-:Y:S01]  /*62d0*/  @!UPT UIADD3 URZ, UPT, UPT, URZ, URZ, URZ ;  /* 0x000000fffffff290 */ /* 0x000fe2000fffe0ff */
[----:B------:R-:W-:Y:S05]  /*62e0*/  @!P0 BRA `(.L_x_111) ;  /* 0x0000000000408947 */ /* 0x000fea0003800000 */
        /* <DEDUP_REMOVED lines=16> */
.L_x_111:
[----:B------:R-:W-:Y:S05]  /*63f0*/  BSYNC.RECONVERGENT B6 ;  /* 0x0000000000067941 */ /* 0x000fea0003800200 */
.L_x_110:
[----:B------:R-:W-:Y:S01]  /*6400*/  R2UR UR4, R162 ;  /* 0x00000000a20472ca */ /* 0x000fe200000e0000 */
[----:B------:R-:W-:Y:S01]  /*6410*/  UISETP.NE.U32.AND UP0, UPT, UR60, URZ, UPT ;  /* 0x000000ff3c00728c */ /* 0x000fe2000bf05070 */
[----:B------:R-:W-:Y:S02]  /*6420*/  ISETP.NE.U32.AND P4, PT, R156, RZ, PT ;  /* 0x000000ff9c00720c */ /* 0x000fe40003f85070 */
[----:B------:R-:W-:Y:S01]  /*6430*/  ISETP.NE.U32.AND P2, PT, RZ, UR56, PT ;  /* 0x00000038ff007c0c */ /* 0x000fe2000bf45070 */
[----:B------:R-:W-:Y:S01]  /*6440*/  UISETP.NE.AND.EX UP1, UPT, UR61, URZ, UPT, UP0 ;  /* 0x000000ff3d00728c */ /* 0x000fe2000bf25300 */
[----:B------:R-:W-:Y:S01]  /*6450*/  ISETP.NE.AND.EX P4, PT, R157, RZ, PT, P4 ;  /* 0x000000ff9d00720c */ /* 0x000fe20003f85340 */
[----:B------:R-:W-:Y:S01]  /*6460*/  UPLOP3.LUT UP0, UPT, UPT, UPT, UPT, 0x40, 0x4 ;  /* 0x000000000004789c */ /* 0x000fe20003f0e870 */
[----:B------:R-:W-:Y:S05]  /*6470*/  ISETP.NE.AND.EX P2, PT, RZ, UR57, PT, P2 ;  /* 0x00000039ff007c0c */ /* 0x000fea000bf45320 */
[----:B------:R-:W-:Y:S06]  /*6480*/  UISETP.NE.AND UP2, UPT, UR4, URZ, UPT ;  /* 0x000000ff0400728c */ /* 0x000fec000bf45270 */
[----:B------:R-:W-:Y:S05]  /*6490*/  PLOP3.LUT P1, PT, PT, PT, UP2, 0x80, 0x8 ;  /* 0x000000000008781c */ /* 0x000fea0003f2f028 */
[----:B------:R-:W-:Y:S06]  /*64a0*/  @UP2 UPLOP3.LUT UP0, UPT, UPT, UPT, UP1, 0x80, 0x8 ;  /* 0x000000000008289c */ /* 0x000fec0003f0f010 */
[----:B------:R-:W-:Y:S01]  /*64b0*/  PLOP3.LUT P0, PT, PT, PT, UP0, 0x80, 0x8 ;  /* 0x000000000008781c */ /* 0x000fe20003f0f008 */
[----:B------:R-:W-:Y:S01]  /*64c0*/  @!UPT UIADD3 URZ, UPT, UPT, URZ, URZ, URZ ;  /* 0x000000fffffff290 */ /* 0x000fe2000fffe0ff */
[----:B------:R-:W-:Y:S11]  /*64d0*/  BRA.U !UP1, `(.L_x_112) ;  /* 0x00000001093c7547 */ /* 0x000ff6000b800000 */
[----:B------:R-:W-:Y:S01]  /*64e0*/  UISETP.NE.U32.AND UP0, UPT, UR56, URZ, UPT ;  /* 0x000000ff3800728c */ /* 0x000fe2000bf05070 */
[----:B-1----:R-:W-:Y:S01]  /*64f0*/  HFMA2 R0, -RZ, RZ, 0, 5.9604644775390625e-08 ;  /* 0x00000001ff007431 */ /* 0x002fe200000001ff */
[----:B------:R-:W1:Y:S01]  /*6500*/  LDCU.64 UR8, c[0x0][0x358] ;  /* 0x00006b00ff0877ac */ /* 0x000e620008000a00 */
[----:B------:R-:W-:Y:S01]  /*6510*/  IMAD.MOV.U32 R158, RZ, RZ, 0x1 ;  /* 0x00000001ff9e7424 */ /* 0x000fe200078e00ff */
[----:B------:R-:W-:Y:S06]  /*6520*/  UISETP.NE.AND.EX UP0, UPT, UR57, URZ, UPT, UP0 ;  /* 0x000000ff3900728c */ /* 0x000fec000bf05300 */
[----:B------:R-:W-:Y:S05]  /*6530*/  PLOP3.LUT P3, PT, PT, PT, UP0, 0x80, 0x8 ;  /* 0x000000000008781c */ /* 0x000fea0003f6f008 */
[----:B------:R-:W2:Y:S01]  /*6540*/  @UP0 LDCU.64 UR4, c[0x0][0x888] ;  /* 0x00011100ff0407ac */ /* 0x000ea20008000a00 */
[----:B------:R-:W-:Y:S07]  /*6550*/  @UP0 UIMAD UR6, UR36, UR60, URZ ;  /* 0x0000003c240602a4 */ /* 0x000fee000f8e02ff */
[----:B------:R-:W-:Y:S01]  /*6560*/  @!P3 PRMT R158, R0, 0x7610, R158 ;  /* 0x00007610009eb816 */ /* 0x000fe2000000009e */
[----:B--2---:R-:W-:Y:S06]  /*6570*/  @UP0 UIMAD.WIDE UR4, UR6, 0x4, UR4 ;  /* 0x00000004060408a5 */ /* 0x004fec000f8e0204 */
[----:B------:R-:W-:Y:S01]  /*6580*/  IMAD.U32 R2, RZ, RZ, UR4 ;  /* 0x00000004ff027e24 */ /* 0x000fe2000f8e00ff */
[----:B------:R-:W-:Y:S04]  /*6590*/  MOV R3, UR5 ;  /* 0x0000000500037c02 */ /* 0x000fe80008000f00 */
[----:B------:R-:W2:Y:S01]  /*65a0*/  @!UP0 LDCU UR4, c[0x0][0x880] ;  /* 0x00011000ff0487ac */ /* 0x000ea20008000800 */
[----:B-1---5:R3:W5:Y:S02]  /*65b0*/  @P3 LDG.E R73, desc[UR8][R2.64] ;  /* 0x0000000802493981 */ /* 0x022764000c1e1900 */
[----:B--23--:R-:W-:Y:S02]  /*65c0*/  @!P3 IMAD.U32 R73, RZ, RZ, UR4 ;  /* 0x00000004ff49be24 */ /* 0x00cfe4000f8e00ff */
.L_x_112:
[----:B------:R-:W-:Y:S05]  /*65d0*/  @!P4 BRA `(.L_x_113) ;  /* 0x000000000024c947 */ /* 0x000fea0003800000 */
[----:B------:R-:W-:Y:S01]  /*65e0*/  ISETP.NE.U32.AND P3, PT, R138, RZ, PT ;  /* 0x000000ff8a00720c */ /* 0x000fe20003f65070 */
[----:B------:R-:W2:Y:S03]  /*65f0*/  LDCU.64 UR4, c[0x0][0x358] ;  /* 0x00006b00ff0477ac */ /* 0x000ea60008000a00 */
[----:B------:R-:W-:Y:S11]  /*6600*/  ISETP.NE.AND.EX P3, PT, R139, RZ, PT, P3 ;  /* 0x000000ff8b00720c */ /* 0x000ff60003f65330 */
[----:B------:R-:W-:Y:S02]  /*6610*/  @!UPT UIADD3 URZ, UPT, UPT, URZ, URZ, URZ ;  /* 0x000000fffffff290 */ /* 0x000fe4000fffe0ff */
[----:B------:R-:W3:Y:S01]  /*6620*/  @P3 LDC.64 R2, c[0x0][0x8a8] ;  /* 0x00022a00ff023b82 */ /* 0x000ee20000000a00 */
[----:B-1----:R-:W-:Y:S04]  /*6630*/  @P3 IMAD R0, R156, UR36, RZ ;  /* 0x000000249c003c24 */ /* 0x002fe8000f8e02ff */
[----:B---3--:R-:W-:Y:S05]  /*6640*/  @P3 IMAD.WIDE R2, R0, 0x4, R2 ;  /* 0x0000000400023825 */ /* 0x008fea00078e0202 */
[----:B--2--5:R2:W5:Y:S02]  /*6650*/  @P3 LDG.E R70, desc[UR4][R2.64] ;  /* 0x0000000402463981 */ /* 0x024564000c1e1900 */
[----:B--2---:R-:W3:Y:S02]  /*6660*/  @!P3 LDC R70, c[0x0][0x8a0] ;  /* 0x00022800ff46bb82 */ /* 0x004ee40000000800 */
.L_x_113:
[----:B-----5:R-:W-:Y:S01]  /*6670*/  FSETP.NEU.AND P4, PT, R73, RZ, PT ;  /* 0x000000ff4900720b */ /* 0x020fe20003f8d000 */
[----:B------:R-:W-:Y:S01]  /*6680*/  BSSY B1, `(.L_x_114) ;  /* 0x0000047000017945 */ /* 0x000fe20003800000 */
[----:B------:R-:W-:Y:S01]  /*6690*/  SEL R5, RZ, 0xffffffff, P2 ;  /* 0xffffffffff057807 */ /* 0x000fe20001000000 */
[----:B------:R-:W-:Y:S01]  /*66a0*/  IMAD.MOV.U32 R181, RZ, RZ, 0x1 ;  /* 0x00000001ffb57424 */ /* 0x000fe200078e00ff */
[----:B------:R-:W-:Y:S01]  /*66b0*/  LOP3.LUT P3, RZ, R158, 0xff, RZ, 0xc0, !PT ;  /* 0x000000ff9eff7812 */ /* 0x000fe2000786c0ff */
[----:B------:R-:W-:Y:S01]  /*66c0*/  IMAD R71, R68, 0x100, R69 ;  /* 0x0000010044477824 */ /* 0x000fe200078e0245 */
[----:B-1----:R-:W-:Y:S02]  /*66d0*/  @P1 SEL R0, RZ, 0xffffffff, P4 ;  /* 0xffffffffff001807 */ /* 0x002fe40002000000 */
[----:B------:R-:W-:Y:S02]  /*66e0*/  CS2R R154, SRZ ;  /* 0x00000000009a7805 */ /* 0x000fe4000001ff00 */
[----:B------:R-:W-:Y:S02]  /*66f0*/  LEA R3, R168, UR44, 0x3 ;  /* 0x0000002ca8037c11 */ /* 0x000fe4000f8e18ff */
[----:B------:R-:W-:Y:S02]  /*6700*/  CS2R R152, SRZ ;  /* 0x0000000000987805 */ /* 0x000fe4000001ff00 */
[----:B------:R-:W-:Y:S02]  /*6710*/  @P0 SEL R0, R5, R0, !P3 ;  /* 0x0000000005000207 */ /* 0x000fe40005800000 */
[----:B------:R-:W-:Y:S02]  /*6720*/  CS2R R150, SRZ ;  /* 0x0000000000967805 */ /* 0x000fe4000001ff00 */
[----:B------:R-:W-:Y:S02]  /*6730*/  LEA R163, R68, UR44, 0x3 ;  /* 0x0000002c44a37c11 */ /* 0x000fe4000f8e18ff */
[----:B------:R-:W-:Y:S02]  /*6740*/  CS2R R148, SRZ ;  /* 0x0000000000947805 */ /* 0x000fe4000001ff00 */
[----:B------:R-:W-:Y:S02]  /*6750*/  @P1 LOP3.LUT R0, R0, 0x1, RZ, 0xc0, !PT ;  /* 0x0000000100001812 */ /* 0x000fe400078ec0ff */
[----:B------:R-:W-:Y:S02]  /*6760*/  CS2R R146, SRZ ;  /* 0x0000000000927805 */ /* 0x000fe4000001ff00 */
[----:B------:R-:W-:Y:S02]  /*6770*/  SHF.L.U32 R2, R170, 0x1f, RZ ;  /* 0x0000001faa027819 */ /* 0x000fe400000006ff */
[----:B------:R-:W-:Y:S02]  /*6780*/  CS2R R144, SRZ ;  /* 0x0000000000907805 */ /* 0x000fe4000001ff00 */
[----:B------:R-:W-:Y:S02]  /*6790*/  ISETP.NE.U32.OR P6, PT, R0, 0x1, !P1 ;  /* 0x000000010000780c */ /* 0x000fe40004fc5470 */
[----:B------:R-:W-:Y:S02]  /*67a0*/  CS2R R142, SRZ ;  /* 0x00000000008e7805 */ /* 0x000fe4000001ff00 */
[----:B------:R-:W-:Y:S02]  /*67b0*/  PLOP3.LUT P2, PT, PT, PT, UP1, 0x80, 0x8 ;  /* 0x000000000008781c */ /* 0x000fe40003f4f018 */
[----:B------:R-:W-:Y:S02]  /*67c0*/  CS2R R140, SRZ ;  /* 0x00000000008c7805 */ /* 0x000fe4000001ff00 */
[----:B------:R-:W-:Y:S02]  /*67d0*/  SEL R0, RZ, 0xffffffff, P4 ;  /* 0xffffffffff007807 */ /* 0x000fe40002000000 */
[----:B------:R-:W-:Y:S03]  /*67e0*/  P2R R189, PR, RZ, 0x40 ;  /* 0x00000040ffbd7803 */ /* 0x000fe60000000000 */
[----:B------:R-:W-:Y:S04]  /*67f0*/  @P6 SHF.L.U32 R4, R167, 0x1f, RZ ;  /* 0x0000001fa7046819 */ /* 0x000fe800000006ff */
[----:B------:R-:W-:Y:S01]  /*6800*/  @P2 SEL R0, R5, R0, !P3 ;  /* 0x0000000005002207 */ /* 0x000fe20005800000 */
[----:B------:R-:W1:Y:S03]  /*6810*/  @P6 SYNCS.PHASECHK.TRANS64.TRYWAIT P1, [R3+URZ+0xb0], R4 ;  /* 0x0000b004030065a7 */ /* 0x000e6600080211ff */
[----:B------:R-:W-:Y:S04]  /*6820*/  LOP3.LUT R0, R0, 0x1, RZ, 0xc0, !PT ;  /* 0x0000000100007812 */ /* 0x000fe800078ec0ff */
[----:B------:R-:W-:Y:S04]  /*6830*/  ISETP.NE.U32.AND P5, PT, R0, 0x1, PT ;  /* 0x000000010000780c */ /* 0x000fe80003fa5070 */
[----:B------:R-:W-:Y:S01]  /*6840*/  P2R R182, PR, RZ, 0x20 ;  /* 0x00000020ffb67803 */ /* 0x000fe20000000000 */
[----:B------:R2:W4:Y:S01]  /*6850*/  SYNCS.PHASECHK.TRANS64.TRYWAIT P0, [R163+URZ+0x120], R2 ;  /* 0x00012002a30075a7 */ /* 0x00052200080011ff */
[----:B-1----:R-:W-:Y:S01]  /*6860*/  @P6 SEL R181, RZ, 0x1, !P1 ;  /* 0x00000001ffb56807 */ /* 0x002fe20004800000 */
[----:B--2---:R-:W-:Y:S06]  /*6870*/  @!P6 BRA `(.L_x_115) ;  /* 0x00000000009ce947 */ /* 0x004fec0003800000 */
[----:B------:R-:W-:Y:S01]  /*6880*/  @P5 IMAD R7, R168, 0x2000, R173 ;  /* 0x00002000a8075824 */ /* 0x000fe200078e02ad */
[----:B------:R-:W-:Y:S01]  /*6890*/  ISETP.NE.AND P1, PT, R181, RZ, PT ;  /* 0x000000ffb500720c */ /* 0x000fe20003f25270 */
[----:B------:R-:W-:Y:S01]  /*68a0*/  BSSY B0, `(.L_x_116) ;  /* 0x0000010000007945 */ /* 0x000fe20003800000 */
[----:B------:R-:W-:Y:S01]  /*68b0*/  CS2R R142, SRZ ;  /* 0x00000000008e7805 */ /* 0x000fe2000001ff00 */
[--C-:B------:R-:W-:Y:S01]  /*68c0*/  @P5 IMAD R6, R174, -0x10, R7.reuse ;  /* 0xfffffff0ae065824 */ /* 0x100fe200078e0207 */
[----:B------:R-:W-:Y:S01]  /*68d0*/  CS2R R140, SRZ ;  /* 0x00000000008c7805 */ /* 0x000fe2000001ff00 */
[----:B------:R-:W-:Y:S01]  /*68e0*/  @P5 IMAD R5, R172, -0x10, R7 ;  /* 0xfffffff0ac055824 */ /* 0x000fe200078e0207 */
[----:B------:R-:W-:Y:S01]  /*68f0*/  CS2R R150, SRZ ;  /* 0x0000000000967805 */ /* 0x000fe2000001ff00 */
[----:B------:R-:W-:Y:S01]  /*6900*/  @P5 IMAD R4, R171, 0x10, R6 ;  /* 0x00000010ab045824 */ /* 0x000fe200078e0206 */
[----:B------:R-:W-:Y:S02]  /*6910*/  CS2R R148, SRZ ;  /* 0x0000000000947805 */ /* 0x000fe4000001ff00 */
[----:B------:R-:W-:Y:S02]  /*6920*/  CS2R R146, SRZ ;  /* 0x0000000000927805 */ /* 0x000fe4000001ff00 */
[----:B------:R-:W-:Y:S02]  /*6930*/  CS2R R144, SRZ ;  /* 0x0000000000907805 */ /* 0x000fe4000001ff00 */
[----:B------:R-:W-:Y:S02]  /*6940*/  CS2R R154, SRZ ;  /* 0x00000000009a7805 */ /* 0x000fe4000001ff00 */
[----:B------:R-:W-:Y:S01]  /*6950*/  CS2R R152, SRZ ;  /* 0x0000000000987805 */ /* 0x000fe2000001ff00 */
[----:B------:R-:W-:Y:S06]  /*6960*/  @P1 BRA `(.L_x_117) ;  /* 0x00000000000c1947 */ /* 0x000fec0003800000 */
[----:B------:R-:W-:Y:S04]  /*6970*/  SHF.L.U32 R0, R167, 0x1f, RZ ;  /* 0x0000001fa7007819 */ /* 0x000fe800000006ff */
[----:B------:R-:W1:Y:S02]  /*6980*/  SYNCS.PHASECHK.TRANS64.TRYWAIT P1, [R3+URZ+0xb0], R0 ;  /* 0x0000b000030075a7 */ /* 0x000e6400080211ff */
[----:B-1----:R-:W-:Y:S05]  /*6990*/  @!P1 BRA `(.L_x_118) ;  /* 0x0000006400349947 */ /* 0x002fea0003800000 */
.L_x_117:
[----:B------:R-:W-:Y:S05]  /*69a0*/  BSYNC B0 ;  /* 0x0000000000007941 */ /* 0x000fea0003800000 */
.L_x_116:
[----:B------:R-:W-:Y:S01]  /*69b0*/  ISETP.NE.AND P1, PT, R182, RZ, PT ;  /* 0x000000ffb600720c */ /* 0x000fe20003f25270 */
[----:B-1----:R-:W-:Y:S02]  /*69c0*/  VIADD R3, R3, 0xd0 ;  /* 0x000000d003037836 */ /* 0x002fe40000000000 */
[----:B------:R-:W-:Y:S02]  /*69d0*/  IMAD.U32 R0, RZ, RZ, UR45 ;  /* 0x0000002dff007e24 */ /* 0x000fe4000f8e00ff */
[----:B------:R-:W-:Y:S03]  /*69e0*/  VIADD R168, R168, 0x1 ;  /* 0x00000001a8a87836 */ /* 0x000fe60000000000 */
[----:B------:R-:W-:Y:S05]  /*69f0*/  PRMT R0, R0, 0x654, R3 ;  /* 0x0000065400007816 */ /* 0x000fea0000000003 */
[----:B------:R1:W2:Y:S04]  /*6a00*/  @P1 LDS.128 R140, [R7] ;  /* 0x00000000078c1984 */ /* 0x0002a80000000c00 */
[----:B------:R1:W1:Y:S04]  /*6a10*/  @P1 LDS.128 R148, [R5+0x20] ;  /* 0x0000200005941984 */ /* 0x0002680000000c00 */
[----:B------:R1:W1:Y:S04]  /*6a20*/  @P1 LDS.128 R144, [R6+0x10] ;  /* 0x0000100006901984 */ /* 0x0002680000000c00 */
[----:B------:R1:W1:Y:S01]  /*6a30*/  @P1 LDS.128 R152, [R4+0x10] ;  /* 0x0000100004981984 */ /* 0x0002620000000c00 */
[C---:B------:R-:W-:Y:S01]  /*6a40*/  ISETP.NE.AND P1, PT, R168.reuse, 0x4, PT ;  /* 0x00000004a800780c */ /* 0x040fe20003f25270 */
[----:B------:R-:W-:Y:S01]  /*6a50*/  @!PT LDS RZ, [RZ] ;  /* 0x00000000fffff984 */ /* 0x000fe20000000800 */
[----:B------:R-:W-:Y:S01]  /*6a60*/  @!PT LDS RZ, [RZ] ;  /* 0x00000000fffff984 */ /* 0x000fe20000000800 */
[----:B------:R-:W-:Y:S01]  /*6a70*/  @!PT LDS RZ, [RZ] ;  /* 0x00000000fffff984 */ /* 0x000fe20000000800 */
[----:B------:R-:W-:Y:S01]  /*6a80*/  @!PT LDS RZ, [RZ] ;  /* 0x00000000fffff984 */ /* 0x000fe20000000800 */
[----:B------:R5:W-:Y:S06]  /*6a90*/  MEMBAR.ALL.CTA ;  /* 0x0000000000007992 */ /* 0x000bec0000008000 */
[----:B-----5:R-:W5:Y:S01]  /*6aa0*/  FENCE.VIEW.ASYNC.S ;  /* 0x00000000000073c6 */ /* 0x020f620000000000 */
[----:B------:R-:W-:Y:S01]  /*6ab0*/  SEL R168, R168, RZ, P1 ;  /* 0x000000ffa8a87207 */ /* 0x000fe20000800000 */
[----:B-----5:R5:W-:Y:S02]  /*6ac0*/  SYNCS.ARRIVE.TRANS64.RED.A1T0 RZ, [R0+URZ], RZ ;  /* 0x000000ff00ff79a7 */ /* 0x020be400081004ff */
[----:B-----5:R-:W-:Y:S04]  /*6ad0*/  SEL R0, RZ, 0x1, P1 ;  /* 0x00000001ff007807 */ /* 0x020fe80000800000 */
[----:B--2---:R-:W-:Y:S02]  /*6ae0*/  LOP3.LUT R167, R167, R0, RZ, 0x3c, !PT ;  /* 0x00000000a7a77212 */ /* 0x004fe400078e3cff */
.L_x_115:
[----:B------:R-:W-:Y:S05]  /*6af0*/  BSYNC B1 ;  /* 0x0000000000017941 */ /* 0x000fea0003800000 */
.L_x_114:
[----:B------:R-:W-:Y:S04]  /*6b00*/  SHF.R.U32.HI R0, RZ, 0x15, R71 ;  /* 0x00000015ff007819 */ /* 0x000fe80000011647 */
[----:B------:R-:W-:Y:S01]  /*6b10*/  LOP3.LUT P1, RZ, R0, 0x3, R159, 0x48, !PT ;  /* 0x0000000300ff7812 */ /* 0x000fe2000782489f */
[----:B------:R-:W-:Y:S01]  /*6b20*/  @!UPT UIADD3 URZ, UPT, UPT, URZ, URZ, URZ ;  /* 0x000000fffffff290 */ /* 0x000fe2000fffe0ff */
[----:B----4-:R-:W-:Y:S11]  /*6b30*/  @P0 BRA `(.L_x_119) ;  /* 0x0000000000080947 */ /* 0x010ff60003800000 */
[----:B------:R-:W2:Y:S02]  /*6b40*/  SYNCS.PHASECHK.TRANS64.TRYWAIT P0, [R163+URZ+0x120], R2 ;  /* 0x00012002a30075a7 */ /* 0x000ea400080011ff */
[----:B--2---:R-:W-:Y:S05]  /*6b50*/  @!P0 BRA `(.L_x_120) ;  /* 0x0000006000d88947 */ /* 0x004fea0003800000 */
.L_x_119:
[----:B------:R-:W-:Y:S04]  /*6b60*/  BSSY.RECONVERGENT B6, `(.L_x_121) ;  /* 0x0000012000067945 */ /* 0x000fe80003800200 */
[----:B------:R-:W-:Y:S05]  /*6b70*/  @!P1 BRA `(.L_x_122) ;  /* 0x0000000000409947 */ /* 0x000fea0003800000 */
[----:B------:R-:W1:Y:S01]  /*6b80*/  LDCU.64 UR8, c[0x4][0x78] ;  /* 0x01000f00ff0877ac */ /* 0x000e620008000a00 */
[----:B------:R-:W-:Y:S01]  /*6b90*/  MOV R3, 0x0 ;  /* 0x0000000000037802 */ /* 0x000fe20000000f00 */
[----:B------:R-:W-:Y:S02]  /*6ba0*/  HFMA2 R12, -RZ, RZ, 0, 5.9604644775390625e-08 ;  /* 0x00000001ff0c7431 */ /* 0x000fe400000001ff */
[----:B------:R-:W-:Y:S02]  /*6bb0*/  IMAD.MOV.U32 R8, RZ, RZ, 0x192 ;  /* 0x00000192ff087424 */ /* 0x000fe400078e00ff */
[----:B------:R-:W-:Y:S01]  /*6bc0*/  IMAD.MOV.U32 R13, RZ, RZ, RZ ;  /* 0x000000ffff0d7224 */ /* 0x000fe200078e00ff */
[----:B------:R-:W4:Y:S01]  /*6bd0*/  LDCU.64 UR6, c[0x4][0x80] ;  /* 0x01001000ff0677ac */ /* 0x000f220008000a00 */
[----:B--2---:R-:W2:Y:S01]  /*6be0*/  LDC.64 R2, c[0x4][R3] ;  /* 0x0100000003027b82 */ /* 0x004ea20000000a00 */
[----:B------:R-:W5:Y:S01]  /*6bf0*/  LDCU.64 UR4, c[0x4][0x18] ;  /* 0x01000300ff0477ac */ /* 0x000f620008000a00 */
[----:B-1----:R-:W-:Y:S01]  /*6c00*/  MOV R5, UR9 ;  /* 0x0000000900057c02 */ /* 0x002fe20008000f00 */
[----:B------:R-:W-:Y:S01]  /*6c10*/  IMAD.U32 R4, RZ, RZ, UR8 ;  /* 0x00000008ff047e24 */ /* 0x000fe2000f8e00ff */
[----:B----4-:R-:W-:Y:S01]  /*6c20*/  MOV R7, UR7 ;  /* 0x0000000700077c02 */ /* 0x010fe20008000f00 */
[----:B------:R-:W-:Y:S01]  /*6c30*/  IMAD.U32 R6, RZ, RZ, UR6 ;  /* 0x00000006ff067e24 */ /* 0x000fe2000f8e00ff */
[----:B-----5:R-:W-:Y:S01]  /*6c40*/  MOV R11, UR5 ;  /* 0x00000005000b7c02 */ /* 0x020fe20008000f00 */
[----:B------:R-:W-:Y:S02]  /*6c50*/  IMAD.U32 R10, RZ, RZ, UR4 ;  /* 0x00000004ff0a7e24 */ /* 0x000fe4000f8e00ff */
[----:B------:R-:W-:Y:S07]  /*6c60*/  LEPC R20, `(.L_x_122) ;  /* 0x000000001014794e */ /* 0x000fee0000000000 */
[----:B--23--:R-:W-:Y:S05]  /*6c70*/  CALL.ABS.NOINC R2 ;  /* 0x0000000002007343 */ /* 0x00cfea0003c00000 */
.L_x_122:
[----:B------:R-:W-:Y:S05]  /*6c80*/  BSYNC.RECONVERGENT B6 ;  /* 0x0000000000067941 */ /* 0x000fea0003800200 */
.L_x_121:
[-C--:B------:R-:W-:Y:S01]  /*6c90*/  F2FP.F16.E4M3.UNPACK_B R74, R140.reuse ;  /* 0x0000008cff4a723e */ /* 0x080fe200020006ff */
[----:B------:R-:W-:Y:S05]  /*6ca0*/  WARPSYNC.ALL ;  /* 0x0000000000007948 */ /* 0x000fea0003800000 */
[----:B------:R-:W-:Y:S01]  /*6cb0*/  R2UR UR4, R71 ;  /* 0x00000000470472ca */ /* 0x000fe200000e0000 */
[--C-:B------:R-:W-:Y:S01]  /*6cc0*/  HADD2.F32 R72, -RZ, R74.reuse.H0_H0 ;  /* 0x2000004aff487230 */ /* 0x100fe20000004100 */
[----:B------:R-:W-:Y:S01]  /*6cd0*/  F2FP.F16.E4M3.UNPACK_B R76, R140.H1 ;  /* 0x0000008cff4c723e */ /* 0x000fe200030006ff */
[----:B------:R-:W-:Y:S01]  /*6ce0*/  HADD2.F32 R75, -RZ, R74.H1_H1 ;  /* 0x3000004aff4b7230 */ /* 0x000fe20000004100 */
[-C--:B------:R-:W-:Y:S01]  /*6cf0*/  F2FP.F16.E4M3.UNPACK_B R78, R141.reuse ;  /* 0x0000008dff4e723e */ /* 0x080fe200020006ff */
[----:B------:R-:W-:Y:S01]  /*6d00*/  BSSY.RECONVERGENT B0, `(.L_x_123) ;  /* 0x000011d000007945 */ /* 0x000fe20003800200 */
[----:B------:R-:W-:Y:S01]  /*6d10*/  F2FP.F16.E4M3.UNPACK_B R80, R141.H1 ;  /* 0x0000008dff50723e */ /* 0x000fe200030006ff */
[----:B------:R-:W-:Y:S01]  /*6d20*/  HADD2.F32 R74, -RZ, R76.H0_H0 ;  /* 0x2000004cff4a7230 */ /* 0x000fe20000004100 */
[-C--:B------:R-:W-:Y:S01]  /*6d30*/  F2FP.F16.E4M3.UNPACK_B R82, R142.reuse ;  /* 0x0000008eff52723e */ /* 0x080fe200020006ff */
[--C-:B------:R-:W-:Y:S01]  /*6d40*/  HADD2.F32 R77, -RZ, R78.reuse.H0_H0 ;  /* 0x2000004eff4d7230 */ /* 0x100fe20000004100 */
[----:B------:R-:W-:Y:S01]  /*6d50*/  F2FP.F16.E4M3.UNPACK_B R84, R142.H1 ;  /* 0x0000008eff54723e */ /* 0x000fe200030006ff */
[----:B------:R-:W-:Y:S01]  /*6d60*/  HADD2.F32 R78, -RZ, R78.H1_H1 ;  /* 0x3000004eff4e7230 */ /* 0x000fe20000004100 */
[-C--:B------:R-:W-:Y:S01]  /*6d70*/  F2FP.F16.E4M3.UNPACK_B R86, R143.reuse ;  /* 0x0000008fff56723e */ /* 0x080fe200020006ff */
[----:B-1----:R-:W3:Y:S01]  /*6d80*/  LDTM.x64 R4, tmem[UR4] ;  /* 0x00000004000479ee */ /* 0x002ee20008340000 */
[----:B------:R-:W-:Y:S01]  /*6d90*/  F2FP.F16.E4M3.UNPACK_B R88, R143.H1 ;  /* 0x0000008fff58723e */ /* 0x000fe200030006ff */
[----:B------:R-:W-:Y:S01]  /*6da0*/  HADD2.F32 R76, -RZ, R76.H1_H1 ;  /* 0x3000004cff4c7230 */ /* 0x000fe20000004100 */
[-C--:B------:R-:W-:Y:S01]  /*6db0*/  F2FP.F16.E4M3.UNPACK_B R90, R144.reuse ;  /* 0x00000090ff5a723e */ /* 0x080fe200020006ff */
[----:B------:R-:W-:Y:S01]  /*6dc0*/  HADD2.F32 R79, -RZ, R80.H0_H0 ;  /* 0x20000050ff4f7230 */ /* 0x000fe20000004100 */
[----:B------:R-:W-:Y:S01]  /*6dd0*/  F2FP.F16.E4M3.UNPACK_B R92, R144.H1 ;  /* 0x00000090ff5c723e */ /* 0x000fe200030006ff */
[--C-:B------:R-:W-:Y:S01]  /*6de0*/  HADD2.F32 R81, -RZ, R82.reuse.H0_H0 ;  /* 0x20000052ff517230 */ /* 0x100fe20000004100 */
[----:B------:R-:W-:Y:S01]  /*6df0*/  SHF.L.U32 R188, R166, 0x4, RZ ;  /* 0x00000004a6bc7819 */ /* 0x000fe200000006ff */
[----:B------:R-:W-:Y:S01]  /*6e00*/  HADD2.F32 R82, -RZ, R82.H1_H1 ;  /* 0x30000052ff527230 */ /* 0x000fe20000004100 */
[----:B------:R-:W-:Y:S01]  /*6e10*/  SHF.L.U32 R190, R165, 0x4, RZ ;  /* 0x00000004a5be7819 */ /* 0x000fe200000006ff */
[--C-:B------:R-:W-:Y:S01]  /*6e20*/  HADD2.F32 R85, -RZ, R86.reuse.H0_H0 ;  /* 0x20000056ff557230 */ /* 0x100fe20000004100 */
[C---:B------:R-:W-:Y:S01]  /*6e30*/  IADD3 R178, PT, PT, R173.reuse, R188, RZ ;  /* 0x000000bcadb27210 */ /* 0x040fe20007ffe0ff */
[----:B------:R-:W-:Y:S01]  /*6e40*/  HADD2.F32 R86, -RZ, R86.H1_H1 ;  /* 0x30000056ff567230 */ /* 0x000fe20000004100 */
[----:B------:R-:W-:Y:S01]  /*6e50*/  IADD3 R180, PT, PT, R173, R190, RZ ;  /* 0x000000beadb47210 */ /* 0x000fe20007ffe0ff */
[--C-:B------:R-:W-:Y:S01]  /*6e60*/  HADD2.F32 R89, -RZ, R90.reuse.H0_H0 ;  /* 0x2000005aff597230 */ /* 0x100fe20000004100 */
[----:B------:R-:W-:Y:S01]  /*6e70*/  SHF.L.U32 R183, R171, 0x4, RZ ;  /* 0x00000004abb77819 */ /* 0x000fe200000006ff */
[----:B------:R-:W-:Y:S01]  /*6e80*/  HADD2.F32 R90, -RZ, R90.H1_H1 ;  /* 0x3000005aff5a7230 */ /* 0x000fe20000004100 */
[----:B------:R-:W-:Y:S01]  /*6e90*/  F2FP.F16.E4M3.UNPACK_B R94, R145 ;  /* 0x00000091ff5e723e */ /* 0x000fe200020006ff */
[----:B------:R-:W-:Y:S01]  /*6ea0*/  HADD2.F32 R80, -RZ, R80.H1_H1 ;  /* 0x30000050ff507230 */ /* 0x000fe20000004100 */
[----:B------:R-:W-:Y:S01]  /*6eb0*/  F2FP.F16.E4M3.UNPACK_B R98, R146 ;  /* 0x00000092ff62723e */ /* 0x000fe200020006ff */
[----:B------:R-:W-:Y:S01]  /*6ec0*/  HADD2.F32 R83, -RZ, R84.H0_H0 ;  /* 0x20000054ff537230 */ /* 0x000fe20000004100 */
[----:B------:R-:W-:Y:S01]  /*6ed0*/  F2FP.F16.E4M3.UNPACK_B R102, R147 ;  /* 0x00000093ff66723e */ /* 0x000fe200020006ff */
[--C-:B------:R-:W-:Y:S01]  /*6ee0*/  HADD2.F32 R93, -RZ, R94.reuse.H0_H0 ;  /* 0x2000005eff5d7230 */ /* 0x100fe20000004100 */
[----:B------:R-:W-:Y:S01]  /*6ef0*/  F2FP.F16.E4M3.UNPACK_B R106, R148 ;  /* 0x00000094ff6a723e */ /* 0x000fe200020006ff */
[C---:B---3--:R-:W-:Y:S01]  /*6f00*/  FMUL R0, R70.reuse, R4 ;  /* 0x0000000446007220 */ /* 0x048fe20000400000 */
[C---:B--2---:R-:W-:Y:S01]  /*6f10*/  FMUL R2, R70.reuse, R5 ;  /* 0x0000000546027220 */ /* 0x044fe20000400000 */
[C---:B------:R-:W-:Y:S01]  /*6f20*/  FMUL R4, R70.reuse, R8 ;  /* 0x0000000846047220 */ /* 0x040fe20000400000 */
[C---:B------:R-:W-:Y:S01]  /*6f30*/  FMUL R5, R70.reuse, R9 ;  /* 0x0000000946057220 */ /* 0x040fe20000400000 */
[C---:B------:R-:W-:Y:S01]  /*6f40*/  FFMA R0, R73.reuse, R72, R0 ;  /* 0x0000004849007223 */ /* 0x040fe20000000000 */
[C---:B------:R-:W-:Y:S01]  /*6f50*/  FFMA R2, R73.reuse, R75, R2 ;  /* 0x0000004b49027223 */ /* 0x040fe20000000002 */
[C---:B------:R-:W-:Y:S01]  /*6f60*/  FMUL R8, R70.reuse, R12 ;  /* 0x0000000c46087220 */ /* 0x040fe20000400000 */
[C---:B------:R-:W-:Y:S01]  /*6f70*/  FMUL R9, R70.reuse, R13 ;  /* 0x0000000d46097220 */ /* 0x040fe20000400000 */
[C---:B------:R-:W-:Y:S01]  /*6f80*/  FMUL R12, R70.reuse, R16 ;  /* 0x00000010460c7220 */ /* 0x040fe20000400000 */
[C---:B------:R-:W-:Y:S01]  /*6f90*/  FMUL R13, R70.reuse, R17 ;  /* 0x00000011460d7220 */ /* 0x040fe20000400000 */
[C---:B------:R-:W-:Y:S01]  /*6fa0*/  FMUL R16, R70.reuse, R20 ;  /* 0x0000001446107220 */ /* 0x040fe20000400000 */
[C---:B------:R-:W-:Y:S01]  /*6fb0*/  FMUL R17, R70.reuse, R21 ;  /* 0x0000001546117220 */ /* 0x040fe20000400000 */
[----:B------:R-:W-:Y:S02]  /*6fc0*/  HADD2.F32 R94, -RZ, R94.H1_H1 ;  /* 0x3000005eff5e7230 */ /* 0x000fe40000004100 */
[C---:B------:R-:W-:Y:S01]  /*6fd0*/  FMUL R20, R70.reuse, R24 ;  /* 0x0000001846147220 */ /* 0x040fe20000400000 */
[C---:B------:R-:W-:Y:S01]  /*6fe0*/  FMUL R21, R70.reuse, R25 ;  /* 0x0000001946157220 */ /* 0x040fe20000400000 */
[--C-:B------:R-:W-:Y:S02]  /*6ff0*/  HADD2.F32 R97, -RZ, R98.reuse.H0_H0 ;  /* 0x20000062ff617230 */ /* 0x100fe40000004100 */
[C---:B------:R-:W-:Y:S01]  /*7000*/  FMUL R24, R70.reuse, R28 ;  /* 0x0000001c46187220 */ /* 0x040fe20000400000 */
[----:B------:R-:W-:Y:S02]  /*7010*/  HADD2.F32 R98, -RZ, R98.H1_H1 ;  /* 0x30000062ff627230 */ /* 0x000fe40000004100 */
[C---:B------:R-:W-:Y:S01]  /*7020*/  FMUL R25, R70.reuse, R29 ;  /* 0x0000001d46197220 */ /* 0x040fe20000400000 */
[--C-:B------:R-:W-:Y:S02]  /*7030*/  HADD2.F32 R101, -RZ, R102.reuse.H0_H0 ;  /* 0x20000066ff657230 */ /* 0x100fe40000004100 */
[C---:B------:R-:W-:Y:S01]  /*7040*/  FMUL R28, R70.reuse, R32 ;  /* 0x00000020461c7220 */ /* 0x040fe20000400000 */
[----:B------:R-:W-:Y:S02]  /*7050*/  HADD2.F32 R102, -RZ, R102.H1_H1 ;  /* 0x30000066ff667230 */ /* 0x000fe40000004100 */
[C---:B------:R-:W-:Y:S01]  /*7060*/  FMUL R29, R70.reuse, R33 ;  /* 0x00000021461d7220 */ /* 0x040fe20000400000 */
[--C-:B------:R-:W-:Y:S02]  /*7070*/  HADD2.F32 R105, -RZ, R106.reuse.H0_H0 ;  /* 0x2000006aff697230 */ /* 0x100fe40000004100 */
[C---:B------:R-:W-:Y:S01]  /*7080*/  FMUL R32, R70.reuse, R36 ;  /* 0x0000002446207220 */ /* 0x040fe20000400000 */
[----:B------:R-:W-:Y:S01]  /*7090*/  F2FP.F16.E4M3.UNPACK_B R96, R145.H1 ;  /* 0x00000091ff60723e */ /* 0x000fe200030006ff */
[----:B------:R-:W-:Y:S02]  /*70a0*/  HADD2.F32 R106, -RZ, R106.H1_H1 ;  /* 0x3000006aff6a7230 */ /* 0x000fe40000004100 */
[C---:B------:R-:W-:Y:S01]  /*70b0*/  FMUL R33, R70.reuse, R37 ;  /* 0x0000002546217220 */ /* 0x040fe20000400000 */
[C---:B------:R-:W-:Y:S01]  /*70c0*/  FMUL R36, R70.reuse, R40 ;  /* 0x0000002846247220 */ /* 0x040fe20000400000 */
[----:B------:R-:W-:Y:S01]  /*70d0*/  F2FP.F16.E4M3.UNPACK_B R100, R146.H1 ;  /* 0x00000092ff64723e */ /* 0x000fe200030006ff */
        /* <DEDUP_REMOVED lines=8> */
[----:B------:R-:W-:Y:S01]  /*7160*/  F2FP.F16.E4M3.UNPACK_B R110, R149 ;  /* 0x00000095ff6e723e */ /* 0x000fe200020006ff */
[C---:B------:R-:W-:Y:S01]  /*7170*/  FMUL R49, R70.reuse, R53 ;  /* 0x0000003546317220 */ /* 0x040fe20000400000 */
[C---:B------:R-:W-:Y:S01]  /*7180*/  FMUL R52, R70.reuse, R56 ;  /* 0x0000003846347220 */ /* 0x040fe20000400000 */
[----:B------:R-:W-:Y:S01]  /*7190*/  F2FP.F16.E4M3.UNPACK_B R112, R149.H1 ;  /* 0x00000095ff70723e */ /* 0x000fe200030006ff */
[C---:B------:R-:W-:Y:S01]  /*71a0*/  FMUL R53, R70.reuse, R57 ;  /* 0x0000003946357220 */ /* 0x040fe20000400000 */
[--C-:B------:R-:W-:Y:S02]  /*71b0*/  HADD2.F32 R109, -RZ, R110.reuse.H0_H0 ;  /* 0x2000006eff6d7230 */ /* 0x100fe40000004100 */
[C---:B------:R-:W-:Y:S01]  /*71c0*/  FMUL R56, R70.reuse, R60 ;  /* 0x0000003c46387220 */ /* 0x040fe20000400000 */
[----:B------:R-:W-:Y:S01]  /*71d0*/  F2FP.F16.E4M3.UNPACK_B R114, R150 ;  /* 0x00000096ff72723e */ /* 0x000fe200020006ff */
[----:B------:R-:W-:Y:S02]  /*71e0*/  HADD2.F32 R110, -RZ, R110.H1_H1 ;  /* 0x3000006eff6e7230 */ /* 0x000fe40000004100 */
[C---:B------:R-:W-:Y:S01]  /*71f0*/  FMUL R57, R70.reuse, R61 ;  /* 0x0000003d46397220 */ /* 0x040fe20000400000 */
[C---:B------:R-:W-:Y:S01]  /*7200*/  FMUL R60, R70.reuse, R64 ;  /* 0x00000040463c7220 */ /* 0x040fe20000400000 */
[----:B------:R-:W-:Y:S01]  /*7210*/  F2FP.F16.E4M3.UNPACK_B R116, R150.H1 ;  /* 0x00000096ff74723e */ /* 0x000fe200030006ff */
[--C-:B------:R-:W-:Y:S02]  /*7220*/  HADD2.F32 R113, -RZ, R114.reuse.H0_H0 ;  /* 0x20000072ff717230 */ /* 0x100fe40000004100 */
[C---:B------:R-:W-:Y:S01]  /*7230*/  FMUL R61, R70.reuse, R65 ;  /* 0x00000041463d7220 */ /* 0x040fe20000400000 */
[----:B------:R-:W-:Y:S02]  /*7240*/  HADD2.F32 R114, -RZ, R114.H1_H1 ;  /* 0x30000072ff727230 */ /* 0x000fe40000004100 */
[C---:B------:R-:W-:Y:S01]  /*7250*/  FMUL R3, R70.reuse, R6 ;  /* 0x0000000646037220 */ /* 0x040fe20000400000 */
[----:B------:R-:W-:Y:S01]  /*7260*/  F2FP.F16.E4M3.UNPACK_B R118, R151 ;  /* 0x00000097ff76723e */ /* 0x000fe200020006ff */
[C---:B------:R-:W-:Y:S01]  /*7270*/  FMUL R7, R70.reuse, R7 ;  /* 0x0000000746077220 */ /* 0x040fe20000400000 */
[C---:B------:R-:W-:Y:S01]  /*7280*/  FMUL R6, R70.reuse, R10 ;  /* 0x0000000a46067220 */ /* 0x040fe20000400000 */
[----:B------:R-:W-:Y:S01]  /*7290*/  F2FP.F16.E4M3.UNPACK_B R120, R151.H1 ;  /* 0x00000097ff78723e */ /* 0x000fe200030006ff */
[C---:B------:R-:W-:Y:S01]  /*72a0*/  FFMA R3, R73.reuse, R74, R3 ;  /* 0x0000004a49037223 */ /* 0x040fe20000000003 */
[C---:B------:R-:W-:Y:S01]  /*72b0*/  FFMA R7, R73.reuse, R76, R7 ;  /* 0x0000004c49077223 */ /* 0x040fe20000000007 */
[----:B------:R-:W-:Y:S01]  /*72c0*/  F2FP.F16.E4M3.UNPACK_B R122, R152 ;  /* 0x00000098ff7a723e */ /* 0x000fe200020006ff */
[C---:B------:R-:W-:Y:S01]  /*72d0*/  FFMA R4, R73.reuse, R77, R4 ;  /* 0x0000004d49047223 */ /* 0x040fe20000000004 */
[C---:B------:R-:W-:Y:S01]  /*72e0*/  FFMA R5, R73.reuse, R78, R5 ;  /* 0x0000004e49057223 */ /* 0x040fe20000000005 */
[----:B------:R-:W-:Y:S01]  /*72f0*/  F2FP.F16.E4M3.UNPACK_B R124, R152.H1 ;  /* 0x00000098ff7c723e */ /* 0x000fe200030006ff */
[----:B------:R-:W-:Y:S01]  /*7300*/  FFMA R6, R73, R79, R6 ;  /* 0x0000004f49067223 */ /* 0x000fe20000000006 */
[----:B------:R-:W-:Y:S01]  /*7310*/  F2FP.SATFINITE.E4M3.F32.PACK_AB_MERGE_C R179, R7, R3, RZ ;  /* 0x0000000307b3723e */ /* 0x000fe200048070ff */
[--C-:B------:R-:W-:Y:S02]  /*7320*/  HADD2.F32 R117, -RZ, R118.reuse.H0_H0 ;  /* 0x20000076ff757230 */ /* 0x100fe40000004100 */
[----:B------:R-:W-:Y:S01]  /*7330*/  FMUL R11, R70, R11 ;  /* 0x0000000b460b7220 */ /* 0x000fe20000400000 */
[----:B------:R-:W-:Y:S01]  /*7340*/  HADD2.F32 R118, -RZ, R118.H1_H1 ;  /* 0x30000076ff767230 */ /* 0x000fe20000004100 */
[----:B------:R-:W-:Y:S01]  /*7350*/  F2FP.SATFINITE.E4M3.F32.PACK_AB_MERGE_C R184, R2, R0, R179 ;  /* 0x0000000002b8723e */ /* 0x000fe200048070b3 */
[--C-:B------:R-:W-:Y:S01]  /*7360*/  HADD2.F32 R121, -RZ, R122.reuse.H0_H0 ;  /* 0x2000007aff797230 */ /* 0x100fe20000004100 */
[----:B------:R-:W-:Y:S01]  /*7370*/  IADD3 R179, PT, PT, R183, R178, RZ ;  /* 0x000000b2b7b37210 */ /* 0x000fe20007ffe0ff */
[C---:B------:R-:W-:Y:S01]  /*7380*/  FFMA R11, R73.reuse, R80, R11 ;  /* 0x00000050490b7223 */ /* 0x040fe2000000000b */
[C---:B------:R-:W-:Y:S01]  /*7390*/  FFMA R8, R73.reuse, R81, R8 ;  /* 0x0000005149087223 */ /* 0x040fe20000000008 */
[----:B------:R-:W-:Y:S01]  /*73a0*/  FFMA R9, R73, R82, R9 ;  /* 0x0000005249097223 */ /* 0x000fe20000000009 */
[----:B------:R-:W-:Y:S02]  /*73b0*/  HADD2.F32 R122, -RZ, R122.H1_H1 ;  /* 0x3000007aff7a7230 */ /* 0x000fe40000004100 */
[C---:B------:R-:W-:Y:S01]  /*73c0*/  FMUL R10, R70.reuse, R14 ;  /* 0x0000000e460a7220 */ /* 0x040fe20000400000 */
[----:B------:R-:W-:Y:S01]  /*73d0*/  HADD2.F32 R84, -RZ, R84.H1_H1 ;  /* 0x30000054ff547230 */ /* 0x000fe20000004100 */
[----:B------:R-:W-:Y:S01]  /*73e0*/  F2FP.SATFINITE.E4M3.F32.PACK_AB_MERGE_C R185, R11, R6, RZ ;  /* 0x000000060bb9723e */ /* 0x000fe200048070ff */
[C---:B------:R-:W-:Y:S01]  /*73f0*/  FMUL R15, R70.reuse, R15 ;  /* 0x0000000f460f7220 */ /* 0x040fe20000400000 */
[--C-:B------:R-:W-:Y:S02]  /*7400*/  HADD2.F32 R87, -RZ, R88.reuse.H0_H0 ;  /* 0x20000058ff577230 */ /* 0x100fe40000004100 */
[----:B------:R-:W-:Y:S01]  /*7410*/  FFMA R10, R73, R83, R10 ;  /* 0x00000053490a7223 */ /* 0x000fe2000000000a */
[----:B------:R-:W-:Y:S01]  /*7420*/  F2FP.SATFINITE.E4M3.F32.PACK_AB_MERGE_C R185, R5, R4, R185 ;  /* 0x0000000405b9723e */ /* 0x000fe200048070b9 */
[C---:B------:R-:W-:Y:S01]  /*7430*/  FFMA R15, R73.reuse, R84, R15 ;  /* 0x00000054490f7223 */ /* 0x040fe2000000000f */
[C---:B------:R-:W-:Y:S01]  /*7440*/  FFMA R12, R73.reuse, R85, R12 ;  /* 0x00000055490c7223 */ /* 0x040fe2000000000c */
[----:B------:R-:W-:Y:S01]  /*7450*/  FFMA R13, R73, R86, R13 ;  /* 0x00000056490d7223 */ /* 0x000fe2000000000d */
[----:B------:R-:W-:Y:S02]  /*7460*/  HADD2.F32 R88, -RZ, R88.H1_H1 ;  /* 0x30000058ff587230 */ /* 0x000fe40000004100 */
[C---:B------:R-:W-:Y:S01]  /*7470*/  FMUL R14, R70.reuse, R18 ;  /* 0x00000012460e7220 */ /* 0x040fe20000400000 */
[----:B------:R-:W-:Y:S01]  /*7480*/  F2FP.F16.E4M3.UNPACK_B R126, R153 ;  /* 0x00000099ff7e723e */ /* 0x000fe200020006ff */
[C---:B------:R-:W-:Y:S01]  /*7490*/  FMUL R19, R70.reuse, R19 ;  /* 0x0000001346137220 */ /* 0x040fe20000400000 */
[----:B------:R-:W-:Y:S01]  /*74a0*/  HADD2.F32 R91, -RZ, R92.H0_H0 ;  /* 0x2000005cff5b7230 */ /* 0x000fe20000004100 */
[----:B------:R-:W-:Y:S01]  /*74b0*/  F2FP.SATFINITE.E4M3.F32.PACK_AB_MERGE_C R186, R15, R10, RZ ;  /* 0x0000000a0fba723e */ /* 0x000fe200048070ff */
[C---:B------:R-:W-:Y:S01]  /*74c0*/  FFMA R14, R73.reuse, R87, R14 ;  /* 0x00000057490e7223 */ /* 0x040fe2000000000e */
[C---:B------:R-:W-:Y:S01]  /*74d0*/  FFMA R19, R73.reuse, R88, R19 ;  /* 0x0000005849137223 */ /* 0x040fe20000000013 */
[C---:B------:R-:W-:Y:S01]  /*74e0*/  FFMA R16, R73.reuse, R89, R16 ;  /* 0x0000005949107223 */ /* 0x040fe20000000010 */
[----:B------:R-:W-:Y:S01]  /*74f0*/  F2FP.F16.E4M3.UNPACK_B R128, R153.H1 ;  /* 0x00000099ff80723e */ /* 0x000fe200030006ff */
[----:B------:R-:W-:Y:S01]  /*7500*/  FFMA R17, R73, R90, R17 ;  /* 0x0000005a49117223 */ /* 0x000fe20000000011 */
[----:B------:R-:W-:Y:S01]  /*7510*/  F2FP.SATFINITE.E4M3.F32.PACK_AB_MERGE_C R186, R9, R8, R186 ;  /* 0x0000000809ba723e */ /* 0x000fe200048070ba */
[--C-:B------:R-:W-:Y:S01]  /*7520*/  HADD2.F32 R125, -RZ, R126.reuse.H0_H0 ;  /* 0x2000007eff7d7230 */ /* 0x100fe20000004100 */
[----:B------:R-:W-:Y:S01]  /*7530*/  F2FP.SATFINITE.E4M3.F32.PACK_AB_MERGE_C R187, R19, R14, RZ ;  /* 0x0000000e13bb723e */ /* 0x000fe200048070ff */
[----:B------:R-:W-:Y:S02]  /*7540*/  HADD2.F32 R126, -RZ, R126.H1_H1 ;  /* 0x3000007eff7e7230 */ /* 0x000fe40000004100 */
[C---:B------:R-:W-:Y:S01]  /*7550*/  FMUL R18, R70.reuse, R22 ;  /* 0x0000001646127220 */ /* 0x040fe20000400000 */
[----:B------:R-:W-:Y:S01]  /*7560*/  HADD2.F32 R92, -RZ, R92.H1_H1 ;  /* 0x3000005cff5c7230 */ /* 0x000fe20000004100 */
[----:B------:R-:W-:Y:S01]  /*7570*/  F2FP.SATFINITE.E4M3.F32.PACK_AB_MERGE_C R187, R13, R12, R187 ;  /* 0x0000000c0dbb723e */ /* 0x000fe200048070bb */
[C---:B------:R-:W-:Y:S01]  /*7580*/  FMUL R23, R70.reuse, R23 ;  /* 0x0000001746177220 */ /* 0x040fe20000400000 */
[--C-:B------:R-:W-:Y:S02]  /*7590*/  HADD2.F32 R95, -RZ, R96.reuse.H0_H0 ;  /* 0x20000060ff5f7230 */ /* 0x100fe40000004100 */
[C---:B------:R-:W-:Y:S01]  /*75a0*/  FFMA R18, R73.reuse, R91, R18 ;  /* 0x0000005b49127223 */ /* 0x040fe20000000012 */
[----:B------:R-:W-:Y:S01]  /*75b0*/  HADD2.F32 R96, -RZ, R96.H1_H1 ;  /* 0x30000060ff607230 */ /* 0x000fe20000004100 */
[----:B------:R1:W-:Y:S01]  /*75c0*/  STS.128 [R137+UR44+0x8200], R184 ;  /* 0x008200b889007988 */ /* 0x0003e20008000c2c */
[C---:B------:R-:W-:Y:S01]  /*75d0*/  FFMA R23, R73.reuse, R92, R23 ;  /* 0x0000005c49177223 */ /* 0x040fe20000000017 */
[C---:B------:R-:W-:Y:S01]  /*75e0*/  FFMA R20, R73.reuse, R93, R20 ;  /* 0x0000005d49147223 */ /* 0x040fe20000000014 */
[----:B------:R-:W-:Y:S01]  /*75f0*/  FFMA R21, R73, R94, R21 ;  /* 0x0000005e49157223 */ /* 0x000fe20000000015 */
        /* <DEDUP_REMOVED lines=20> */
[----:B------:R-:W-:Y:S02]  /*7740*/  HADD2.F32 R104, -RZ, R104.H1_H1 ;  /* 0x30000068ff687230 */ /* 0x000fe40000004100 */
        /* <DEDUP_REMOVED lines=24> */
[----:B------:R1:W-:Y:S01]  /*78d0*/  STS.128 [R178+0x8010], R192 ;  /* 0x008010c0b2007388 */ /* 0x0003e20000000c00 */
[C---:B------:R-:W-:Y:S01]  /*78e0*/  FFMA R39, R73.reuse, R108, R39 ;  /* 0x0000006c49277223 */ /* 0x040fe20000000027 */
[C---:B------:R-:W-:Y:S01]  /*78f0*/  FFMA R36, R73.reuse, R109, R36 ;  /* 0x0000006d49247223 */ /* 0x040fe20000000024 */
[----:B------:R-:W-:Y:S01]  /*7900*/  FFMA R37, R73, R110, R37 ;  /* 0x0000006e49257223 */ /* 0x000fe20000000025 */
[----:B------:R-:W-:Y:S01]  /*7910*/  FMUL R38, R70, R42 ;  /* 0x0000002a46267220 */ /* 0x000fe20000400000 */
[----:B------:R-:W-:Y:S01]  /*7920*/  ISETP.NE.AND P0, PT, R176, RZ, PT ;  /* 0x000000ffb000720c */ /* 0x000fe20003f05270 */
[C---:B------:R-:W-:Y:S01]  /*7930*/  FMUL R43, R70.reuse, R43 ;  /* 0x0000002b462b7220 */ /* 0x040fe20000400000 */
[--C-:B------:R-:W-:Y:S01]  /*7940*/  HADD2.F32 R115, -RZ, R116.reuse.H0_H0 ;  /* 0x20000074ff737230 */ /* 0x100fe20000004100 */
[----:B------:R-:W-:Y:S01]  /*7950*/  F2FP.SATFINITE.E4M3.F32.PACK_AB_MERGE_C R196, R39, R34, RZ ;  /* 0x0000002227c4723e */ /* 0x000fe200048070ff */
[C---:B------:R-:W-:Y:S01]  /*7960*/  FFMA R38, R73.reuse, R111, R38 ;  /* 0x0000006f49267223 */ /* 0x040fe20000000026 */
[C---:B------:R-:W-:Y:S01]  /*7970*/  FFMA R43, R73.reuse, R112, R43 ;  /* 0x00000070492b7223 */ /* 0x040fe2000000002b */
[----:B------:R-:W-:Y:S01]  /*7980*/  FFMA R40, R73, R113, R40 ;  /* 0x0000007149287223 */ /* 0x000fe20000000028 */
[----:B------:R-:W-:Y:S01]  /*7990*/  F2FP.SATFINITE.E4M3.F32.PACK_AB_MERGE_C R196, R33, R32, R196 ;  /* 0x0000002021c4723e */ /* 0x000fe200048070c4 */
[----:B------:R-:W-:Y:S01]  /*79a0*/  FFMA R41, R73, R114, R41 ;  /* 0x0000007249297223 */ /* 0x000fe20000000029 */
[----:B------:R-:W-:Y:S01]  /*79b0*/  HADD2.F32 R116, -RZ, R116.H1_H1 ;  /* 0x30000074ff747230 */ /* 0x000fe20000004100 */
[----:B------:R-:W-:Y:S01]  /*79c0*/  F2FP.SATFINITE.E4M3.F32.PACK_AB_MERGE_C R197, R43, R38, RZ ;  /* 0x000000262bc5723e */ /* 0x000fe200048070ff */
[C---:B------:R-:W-:Y:S01]  /*79d0*/  FMUL R42, R70.reuse, R46 ;  /* 0x0000002e462a7220 */ /* 0x040fe20000400000 */
[C---:B------:R-:W-:Y:S01]  /*79e0*/  FMUL R47, R70.reuse, R47 ;  /* 0x0000002f462f7220 */ /* 0x040fe20000400000 */
[--C-:B------:R-:W-:Y:S01]  /*79f0*/  HADD2.F32 R119, -RZ, R120.reuse.H0_H0 ;  /* 0x20000078ff777230 */ /* 0x100fe20000004100 */
[----:B------:R-:W-:Y:S01]  /*7a00*/  F2FP.SATFINITE.E4M3.F32.PACK_AB_MERGE_C R197, R37, R36, R197 ;  /* 0x0000002425c5723e */ /* 0x000fe200048070c5 */
[C---:B------:R-:W-:Y:S01]  /*7a10*/  FFMA R42, R73.reuse, R115, R42 ;  /* 0x00000073492a7223 */ /* 0x040fe2000000002a */
[C---:B------:R-:W-:Y:S01]  /*7a20*/  FFMA R47, R73.reuse, R116, R47 ;  /* 0x00000074492f7223 */ /* 0x040fe2000000002f */
[----:B------:R-:W-:Y:S01]  /*7a30*/  FFMA R44, R73, R117, R44 ;  /* 0x00000075492c7223 */ /* 0x000fe2000000002c */
[----:B------:R-:W-:Y:S01]  /*7a40*/  ISETP.NE.AND P6, PT, R189, RZ, PT ;  /* 0x000000ffbd00720c */ /* 0x000fe20003fc5270 */
[----:B------:R-:W-:Y:S01]  /*7a50*/  FFMA R45, R73, R118, R45 ;  /* 0x00000076492d7223 */ /* 0x000fe2000000002d */
[----:B------:R-:W-:Y:S01]  /*7a60*/  HADD2.F32 R120, -RZ, R120.H1_H1 ;  /* 0x30000078ff787230 */ /* 0x000fe20000004100 */
[----:B------:R-:W-:Y:S01]  /*7a70*/  F2FP.SATFINITE.E4M3.F32.PACK_AB_MERGE_C R198, R47, R42, RZ ;  /* 0x0000002a2fc6723e */ /* 0x000fe200048070ff */
[C---:B------:R-:W-:Y:S01]  /*7a80*/  FMUL R46, R70.reuse, R50 ;  /* 0x00000032462e7220 */ /* 0x040fe20000400000 */
[C---:B------:R-:W-:Y:S01]  /*7a90*/  FMUL R51, R70.reuse, R51 ;  /* 0x0000003346337220 */ /* 0x040fe20000400000 */
[--C-:B------:R-:W-:Y:S02]  /*7aa0*/  HADD2.F32 R123, -RZ, R124.reuse.H0_H0 ;  /* 0x2000007cff7b7230 */ /* 0x100fe40000004100 */
[C---:B------:R-:W-:Y:S01]  /*7ab0*/  FMUL R50, R70.reuse, R54 ;  /* 0x0000003646327220 */ /* 0x040fe20000400000 */
[C---:B------:R-:W-:Y:S01]  /*7ac0*/  FFMA R46, R73.reuse, R119, R46 ;  /* 0x00000077492e7223 */ /* 0x040fe2000000002e */
[----:B------:R-:W-:Y:S02]  /*7ad0*/  HADD2.F32 R124, -RZ, R124.H1_H1 ;  /* 0x3000007cff7c7230 */ /* 0x000fe40000004100 */
[C---:B------:R-:W-:Y:S01]  /*7ae0*/  FFMA R51, R73.reuse, R120, R51 ;  /* 0x0000007849337223 */ /* 0x040fe20000000033 */
[C---:B------:R-:W-:Y:S01]  /*7af0*/  FMUL R55, R70.reuse, R55 ;  /* 0x0000003746377220 */ /* 0x040fe20000400000 */
[C---:B------:R-:W-:Y:S01]  /*7b00*/  FFMA R48, R73.reuse, R121, R48 ;  /* 0x0000007949307223 */ /* 0x040fe20000000030 */
[C---:B------:R-:W-:Y:S01]  /*7b10*/  FFMA R49, R73.reuse, R122, R49 ;  /* 0x0000007a49317223 */ /* 0x040fe20000000031 */
[--C-:B------:R-:W-:Y:S02]  /*7b20*/  HADD2.F32 R127, -RZ, R128.reuse.H0_H0 ;  /* 0x20000080ff7f7230 */ /* 0x100fe40000004100 */
[C---:B------:R-:W-:Y:S01]  /*7b30*/  FFMA R50, R73.reuse, R123, R50 ;  /* 0x0000007b49327223 */ /* 0x040fe20000000032 */
[----:B------:R-:W-:Y:S02]  /*7b40*/  HADD2.F32 R128, -RZ, R128.H1_H1 ;  /* 0x30000080ff807230 */ /* 0x000fe40000004100 */
[C---:B------:R-:W-:Y:S01]  /*7b50*/  FMUL R54, R70.reuse, R58 ;  /* 0x0000003a46367220 */ /* 0x040fe20000400000 */
        /* <DEDUP_REMOVED lines=16> */
[----:B------:R-:W-:Y:S01]  /*7c60*/  FFMA R63, R73, R132, R63 ;  /* 0x00000084493f7223 */ /* 0x000fe2000000003f */
[----:B------:R-:W-:Y:S01]  /*7c70*/  FMUL R67, R70, R67 ;  /* 0x0000004346437220 */ /* 0x000fe20000400000 */
[----:B------:R-:W-:Y:S01]  /*7c80*/  F2FP.SATFINITE.E4M3.F32.PACK_AB_MERGE_C R199, R51, R46, RZ ;  /* 0x0000002e33c7723e */ /* 0x000fe200048070ff */
[C---:B------:R-:W-:Y:S01]  /*7c90*/  FFMA R60, R73.reuse, R133, R60 ;  /* 0x00000085493c7223 */ /* 0x040fe2000000003c */
[C---:B------:R-:W-:Y:S01]  /*7ca0*/  FFMA R61, R73.reuse, R134, R61 ;  /* 0x00000086493d7223 */ /* 0x040fe2000000003d */
[C---:B------:R-:W-:Y:S01]  /*7cb0*/  FFMA R62, R73.reuse, R135, R62 ;  /* 0x00000087493e7223 */ /* 0x040fe2000000003e */
[----:B------:R-:W-:Y:S01]  /*7cc0*/  FFMA R67, R73, R136, R67 ;  /* 0x0000008849437223 */ /* 0x000fe20000000043 */
[----:B------:R-:W-:Y:S02]  /*7cd0*/  F2FP.SATFINITE.E4M3.F32.PACK_AB_MERGE_C R198, R41, R40, R198 ;  /* 0x0000002829c6723e */ /* 0x000fe400048070c6 */
[----:B------:R-:W-:Y:S02]  /*7ce0*/  F2FP.SATFINITE.E4M3.F32.PACK_AB_MERGE_C R199, R45, R44, R199 ;  /* 0x0000002c2dc7723e */ /* 0x000fe400048070c7 */
[----:B------:R-:W-:Y:S02]  /*7cf0*/  F2FP.SATFINITE.E4M3.F32.PACK_AB_MERGE_C R200, R55, R50, RZ ;  /* 0x0000003237c8723e */ /* 0x000fe400048070ff */
[----:B------:R-:W-:Y:S01]  /*7d00*/  F2FP.SATFINITE.E4M3.F32.PACK_AB_MERGE_C R201, R59, R54, RZ ;  /* 0x000000363bc9723e */ /* 0x000fe200048070ff */
[----:B------:R1:W-:Y:S01]  /*7d10*/  STS.128 [R180+0x8020], R196 ;  /* 0x008020c4b4007388 */ /* 0x0003e20000000c00 */
[----:B------:R-:W-:Y:S02]  /*7d20*/  F2FP.SATFINITE.E4M3.F32.PACK_AB_MERGE_C R202, R63, R58, RZ ;  /* 0x0000003a3fca723e */ /* 0x000fe400048070ff */
[----:B------:R-:W-:Y:S02]  /*7d30*/  F2FP.SATFINITE.E4M3.F32.PACK_AB_MERGE_C R203, R67, R62, RZ ;  /* 0x0000003e43cb723e */ /* 0x000fe400048070ff */
[----:B------:R-:W-:Y:S02]  /*7d40*/  F2FP.SATFINITE.E4M3.F32.PACK_AB_MERGE_C R200, R49, R48, R200 ;  /* 0x0000003031c8723e */ /* 0x000fe400048070c8 */
[----:B------:R-:W-:Y:S02]  /*7d50*/  F2FP.SATFINITE.E4M3.F32.PACK_AB_MERGE_C R201, R53, R52, R201 ;  /* 0x0000003435c9723e */ /* 0x000fe400048070c9 */
[----:B------:R-:W-:Y:S02]  /*7d60*/  F2FP.SATFINITE.E4M3.F32.PACK_AB_MERGE_C R202, R57, R56, R202 ;  /* 0x0000003839ca723e */ /* 0x000fe400048070ca */
[----:B------:R-:W-:Y:S02]  /*7d70*/  F2FP.SATFINITE.E4M3.F32.PACK_AB_MERGE_C R203, R61, R60, R203 ;  /* 0x0000003c3dcb723e */ /* 0x000fe400048070cb */
[----:B------:R-:W-:Y:S02]  /*7d80*/  LEA R191, R168, UR44, 0x3 ;  /* 0x0000002ca8bf7c11 */ /* 0x000fe4000f8e18ff */
[----:B------:R-:W-:Y:S01]  /*7d90*/  @P6 SHF.L.U32 R204, R167, 0x1f, RZ ;  /* 0x0000001fa7cc6819 */ /* 0x000fe200000006ff */
[----:B------:R1:W-:Y:S01]  /*7da0*/  STS.128 [R179+0x8010], R200 ;  /* 0x008010c8b3007388 */ /* 0x0003e20000000c00 */
[----:B------:R-:W-:Y:S01]  /*7db0*/  @!PT LDS RZ, [RZ] ;  /* 0x00000000fffff984 */ /* 0x000fe20000000800 */
[----:B------:R-:W-:Y:S01]  /*7dc0*/  @!PT LDS RZ, [RZ] ;  /* 0x00000000fffff984 */ /* 0x000fe20000000800 */
[----:B------:R-:W-:Y:S01]  /*7dd0*/  @!PT LDS RZ, [RZ] ;  /* 0x00000000fffff984 */ /* 0x000fe20000000800 */
[----:B------:R-:W-:Y:S01]  /*7de0*/  @!PT LDS RZ, [RZ] ;  /* 0x00000000fffff984 */ /* 0x000fe20000000800 */
[----:B------:R2:W-:Y:S07]  /*7df0*/  MEMBAR.ALL.CTA ;  /* 0x0000000000007992 */ /* 0x0005ee0000008000 */
[----:B--2---:R-:W2:Y:S02]  /*7e00*/  FENCE.VIEW.ASYNC.S ;  /* 0x00000000000073c6 */ /* 0x004ea40000000000 */
[----:B--2---:R-:W-:Y:S06]  /*7e10*/  BAR.SYNC.DEFER_BLOCKING 0x1, 0x80 ;  /* 0x0042000000007b1d */ /* 0x004fec0000010000 */
[----:B------:R-:W-:Y:S05]  /*7e20*/  @P0 BRA `(.L_x_124) ;  /* 0x0000000000280947 */ /* 0x000fea0003800000 */
[----:B------:R-:W-:Y:S01]  /*7e30*/  UIADD3 UR4, UPT, UPT, UR44, 0x8200, URZ ;  /* 0x000082002c047890 */ /* 0x000fe2000fffe0ff */
[----:B------:R-:W-:Y:S05]  /*7e40*/  UMOV UR51, UR36 ;  /* 0x0000002400337c82 */ /* 0x000fea0008000000 */
[----:B------:R-:W-:Y:S01]  /*7e50*/  MOV R175, UR4 ;  /* 0x0000000400af7c02 */ /* 0x000fe20008000f00 */
[----:B------:R-:W-:Y:S03]  /*7e60*/  UIADD3 UR4, UP0, UPT, UR62, 0x680, URZ ;  /* 0x000006803e047890 */ /* 0x000fe6000ff1e0ff */
[----:B------:R-:W-:Y:S01]  /*7e70*/  R2UR UR48, R175 ;  /* 0x00000000af3072ca */ /* 0x000fe200000e0000 */
[----:B------:R-:W-:Y:S11]  /*7e80*/  UIADD3.X UR5, UPT, UPT, URZ, UR63, URZ, UP0, !UPT ;  /* 0x0000003fff057290 */ /* 0x000ff600087fe4ff */
[----:B------:R-:W-:Y:S01]  /*7e90*/  @!UPT UIADD3 URZ, UPT, UPT, URZ, URZ, URZ ;  /* 0x000000fffffff290 */ /* 0x000fe2000fffe0ff */
[----:B------:R2:W-:Y:S01]  /*7ea0*/  UTMASTG.3D [UR48], [UR4] ;  /* 0x00000030040073b5 */ /* 0x0005e20008010000 */
[----:B------:R0:W-:Y:S01]  /*7eb0*/  UTMACMDFLUSH ;  /* 0x00000000000079b7 */ /* 0x0001e20000000000 */
[----:B--2---:R-:W-:Y:S04]  /*7ec0*/  DEPBAR.LE SB0, 0x1 ;  /* 0x000080400000791a */ /* 0x004fe80000000000 */
.L_x_124:
[----:B------:R-:W-:Y:S05]  /*7ed0*/  BSYNC.RECONVERGENT B0 ;  /* 0x0000000000007941 */ /* 0x000fea0003800200 */
.L_x_123:
[----:B------:R-:W-:Y:S06]  /*7ee0*/  BAR.SYNC.DEFER_BLOCKING 0x1, 0x80 ;  /* 0x0042000000007b1d */ /* 0x000fec0000010000 */
[----:B------:R-:W2:Y:S01]  /*7ef0*/  @P6 SYNCS.PHASECHK.TRANS64.TRYWAIT P0, [R191+URZ+0xb0], R204 ;  /* 0x0000b0ccbf0065a7 */ /* 0x000ea200080011ff */
[----:B------:R-:W-:Y:S01]  /*7f00*/  BSSY B1, `(.L_x_125) ;  /* 0x0000023000017945 */ /* 0x000fe20003800000 */
[----:B--2---:R-:W-:Y:S03]  /*7f10*/  @P6 SEL R181, RZ, 0x1, !P0 ;  /* 0x00000001ffb56807 */ /* 0x004fe60004000000 */
[----:B------:R-:W-:Y:S05]  /*7f20*/  @!P6 BRA `(.L_x_126) ;  /* 0x000000000080e947 */ /* 0x000fea0003800000 */
[----:B------:R-:W-:Y:S01]  /*7f30*/  ISETP.NE.AND P1, PT, R182, RZ, PT ;  /* 0x000000ffb600720c */ /* 0x000fe20003f25270 */
[----:B------:R-:W-:Y:S01]  /*7f40*/  BSSY B0, `(.L_x_127) ;  /* 0x000000a000007945 */ /* 0x000fe20003800000 */
[----:B------:R-:W-:Y:S11]  /*7f50*/  ISETP.NE.AND P0, PT, R181, RZ, PT ;  /* 0x000000ffb500720c */ /* 0x000ff60003f05270 */
[----:B------:R-:W-:Y:S04]  /*7f60*/  @P1 IMAD R3, R168, 0x2000, R173 ;  /* 0x00002000a8031824 */ /* 0x000fe800078e02ad */
[C---:B------:R-:W-:Y:S01]  /*7f70*/  @P1 IMAD.IADD R6, R3.reuse, 0x1, R188 ;  /* 0x0000000103061824 */ /* 0x040fe200078e02bc */
[----:B------:R-:W-:Y:S03]  /*7f80*/  @P1 IADD3 R4, PT, PT, R3, R190, RZ ;  /* 0x000000be03041210 */ /* 0x000fe60007ffe0ff */
[----:B------:R-:W-:Y:S01]  /*7f90*/  @P1 IMAD.IADD R2, R183, 0x1, R6 ;  /* 0x00000001b7021824 */ /* 0x000fe200078e0206 */
[----:B------:R-:W-:Y:S06]  /*7fa0*/  @P0 BRA `(.L_x_128) ;  /* 0x00000000000c0947 */ /* 0x000fec0003800000 */
[----:B------:R-:W-:Y:S04]  /*7fb0*/  SHF.L.U32 R0, R167, 0x1f, RZ ;  /* 0x0000001fa7007819 */ /* 0x000fe800000006ff */
[----:B------:R-:W2:Y:S02]  /*7fc0*/  SYNCS.PHASECHK.TRANS64.TRYWAIT P0, [R191+URZ+0xb0], R0 ;  /* 0x0000b000bf0075a7 */ /* 0x000ea400080011ff */
[----:B--2---:R-:W-:Y:S05]  /*7fd0*/  @!P0 BRA `(.L_x_129) ;  /* 0x0000004c00cc8947 */ /* 0x004fea0003800000 */
.L_x_128:
[----:B------:R-:W-:Y:S05]  /*7fe0*/  BSYNC B0 ;  /* 0x0000000000007941 */ /* 0x000fea0003800000 */
.L_x_127:
[----:B------:R-:W-:Y:S01]  /*7ff0*/  ISETP.NE.AND P0, PT, R182, RZ, PT ;  /* 0x000000ffb600720c */ /* 0x000fe20003f05270 */
[----:B--2---:R-:W-:Y:S02]  /*8000*/  VIADD R191, R191, 0xd0 ;  /* 0x000000d0bfbf7836 */ /* 0x004fe40000000000 */
[----:B------:R-:W-:Y:S02]  /*8010*/  IMAD.U32 R0, RZ, RZ, UR45 ;  /* 0x0000002dff007e24 */ /* 0x000fe4000f8e00ff */
[----:B------:R-:W-:Y:S03]  /*8020*/  VIADD R168, R168, 0x1 ;  /* 0x00000001a8a87836 */ /* 0x000fe60000000000 */
[----:B------:R-:W-:Y:S05]  /*8030*/  PRMT R0, R0, 0x654, R191 ;  /* 0x0000065400007816 */ /* 0x000fea00000000bf */
[----:B------:R2:W3:Y:S04]  /*8040*/  @P0 LDS.128 R140, [R3] ;  /* 0x00000000038c0984 */ /* 0x0004e80000000c00 */
[----:B------:R2:W4:Y:S04]  /*8050*/  @P0 LDS.128 R148, [R4+0x20] ;  /* 0x0000200004940984 */ /* 0x0005280000000c00 */
        /* <DEDUP_REMOVED lines=12> */
[----:B--234-:R-:W-:Y:S02]  /*8120*/  LOP3.LUT R167, R167, R0, RZ, 0x3c, !PT ;  /* 0x00000000a7a77212 */ /* 0x01cfe400078e3cff */
.L_x_126:
[----:B------:R-:W-:Y:S05]  /*8130*/  BSYNC B1 ;  /* 0x0000000000017941 */ /* 0x000fea0003800000 */
.L_x_125:
[----:B------:R-:W-:Y:S01]  /*8140*/  VIADD R0, R71, 0x40 ;  /* 0x0000004047007836 */ /* 0x000fe20000000000 */
[----:B------:R-:W-:Y:S04]  /*8150*/  BSSY.RECONVERGENT B6, `(.L_x_130) ;  /* 0x0000015000067945 */ /* 0x000fe80003800200 */
[----:B------:R-:W-:Y:S04]  /*8160*/  SHF.R.U32.HI R0, RZ, 0x15, R0 ;  /* 0x00000015ff007819 */ /* 0x000fe80000011600 */
[----:B------:R-:W-:Y:S11]  /*8170*/  LOP3.LUT P0, RZ, R0, 0x3, R159, 0x48, !PT ;  /* 0x0000000300ff7812 */ /* 0x000ff6000780489f */
[----:B------:R-:W-:Y:S02]  /*8180*/  @!UPT UIADD3 URZ, UPT, UPT, URZ, URZ, URZ ;  /* 0x000000fffffff290 */ /* 0x000fe4000fffe0ff */
        /* <DEDUP_REMOVED lines=8> */
[----:B------:R-:W5:Y:S01]  /*8210*/  LDCU.64 UR4, c[0x4][0x18] ;  /* 0x01000300ff0477ac */ /* 0x000f620008000a00 */
[----:B--2---:R-:W-:Y:S01]  /*8220*/  MOV R5, UR9 ;  /* 0x0000000900057c02 */ /* 0x004fe20008000f00 */
[----:B------:R-:W-:Y:S01]  /*8230*/  IMAD.U32 R4, RZ, RZ, UR8 ;  /* 0x00000008ff047e24 */ /* 0x000fe2000f8e00ff */
[----:B---3--:R-:W-:Y:S01]  /*8240*/  MOV R7, UR7 ;  /* 0x0000000700077c02 */ /* 0x008fe20008000f00 */
[----:B------:R-:W-:Y:S01]  /*8250*/  IMAD.U32 R6, RZ, RZ, UR6 ;  /* 0x00000006ff067e24 */ /* 0x000fe2000f8e00ff */
[----:B-----5:R-:W-:Y:S01]  /*8260*/  MOV R11, UR5 ;  /* 0x00000005000b7c02 */ /* 0x020fe20008000f00 */
[----:B------:R-:W-:Y:S02]  /*8270*/  IMAD.U32 R10, RZ, RZ, UR4 ;  /* 0x00000004ff0a7e24 */ /* 0x000fe4000f8e00ff */
[----:B------:R-:W-:Y:S07]  /*8280*/  LEPC R20, `(.L_x_131) ;  /* 0x000000001014794e */ /* 0x000fee0000000000 */
[----:B-1--4-:R-:W-:Y:S05]  /*8290*/  CALL.ABS.NOINC R2 ;  /* 0x0000000002007343 */ /* 0x012fea0003c00000 */
.L_x_131:
[----:B------:R-:W-:Y:S05]  /*82a0*/  BSYNC.RECONVERGENT B6 ;  /* 0x0000000000067941 */ /* 0x000fea0003800200 */
.L_x_130:
[----:B------:R-:W-:Y:S01]  /*82b0*/  F2FP.F16.E4M3.UNPACK_B R4, R141 ;  /* 0x0000008dff04723e */ /* 0x000fe200020006ff */
[----:B------:R-:W-:Y:S05]  /*82c0*/  WARPSYNC.ALL ;  /* 0x0000000000007948 */ /* 0x000fea0003800000 */
[----:B------:R-:W-:Y:S01]  /*82d0*/  R2UR UR4, R71 ;  /* 0x00000000470472ca */ /* 0x000fe200000e0000 */
[--C-:B------:R-:W-:Y:S01]  /*82e0*/  HADD2.F32 R78, -RZ, R4.reuse.H0_H0 ;  /* 0x20000004ff4e7230 */ /* 0x100fe20000004100 */
[-C--:B------:R-:W-:Y:S01]  /*82f0*/  F2FP.F16.E4M3.UNPACK_B R0, R140.reuse ;  /* 0x0000008cff00723e */ /* 0x080fe200020006ff */
[----:B------:R-:W-:Y:S01]  /*8300*/  HADD2.F32 R75, -RZ, R4.H1_H1 ;  /* 0x30000004ff4b7230 */ /* 0x000fe20000004100 */
[----:B------:R-:W-:Y:S01]  /*8310*/  F2FP.F16.E4M3.UNPACK_B R4, R143 ;  /* 0x0000008fff04723e */ /* 0x000fe200020006ff */
[----:B------:R-:W-:Y:S01]  /*8320*/  BSSY.RECONVERGENT B0, `(.L_x_132) ;  /* 0x0000116000007945 */ /* 0x000fe20003800200 */
[----:B------:R-:W-:Y:S01]  /*8330*/  F2FP.F16.E4M3.UNPACK_B R3, R140.H1 ;  /* 0x0000008cff03723e */ /* 0x000fe200030006ff */
[--C-:B------:R-:W-:Y:S01]  /*8340*/  HADD2.F32 R2, -RZ, R0.reuse.H0_H0 ;  /* 0x20000000ff027230 */ /* 0x100fe20000004100 */
[----:B-1----:R-:W-:Y:S01]  /*8350*/  F2FP.F16.E4M3.UNPACK_B R127, R154 ;  /* 0x0000009aff7f723e */ /* 0x002fe200020006ff */
[----:B------:R-:W-:Y:S01]  /*8360*/  HADD2.F32 R72, -RZ, R0.H1_H1 ;  /* 0x30000000ff487230 */ /* 0x000fe20000004100 */
[----:B------:R-:W-:Y:S01]  /*8370*/  F2FP.F16.E4M3.UNPACK_B R0, R141.H1 ;  /* 0x0000008dff00723e */ /* 0x000fe200030006ff */
[--C-:B------:R-:W-:Y:S01]  /*8380*/  HADD2.F32 R74, -RZ, R3.reuse.H0_H0 ;  /* 0x20000003ff4a7230 */ /* 0x100fe20000004100 */
[----:B------:R-:W-:Y:S01]  /*8390*/  F2FP.F16.E4M3.UNPACK_B R117, R151.H1 ;  /* 0x00000097ff75723e */ /* 0x000fe200030006ff */
[----:B------:R-:W-:Y:S01]  /*83a0*/  HADD2.F32 R76, -RZ, R3.H1_H1 ;  /* 0x30000003ff4c7230 */ /* 0x000fe20000004100 */
[-C--:B------:R-:W-:Y:S01]  /*83b0*/  F2FP.F16.E4M3.UNPACK_B R3, R142.reuse ;  /* 0x0000008eff03723e */ /* 0x080fe200020006ff */
[--C-:B------:R-:W-:Y:S01]  /*83c0*/  HADD2.F32 R80, -RZ, R0.reuse.H0_H0 ;  /* 0x20000000ff507230 */ /* 0x100fe20000004100 */
[----:B------:R-:W-:Y:S01]  /*83d0*/  ISETP.NE.AND P0, PT, R176, RZ, PT ;  /* 0x000000ffb000720c */ /* 0x000fe20003f05270 */
[----:B------:R-:W-:Y:S01]  /*83e0*/  HADD2.F32 R77, -RZ, R0.H1_H1 ;  /* 0x30000000ff4d7230 */ /* 0x000fe20000004100 */
[----:B------:R-:W-:Y:S01]  /*83f0*/  F2FP.F16.E4M3.UNPACK_B R0, R142.H1 ;  /* 0x0000008eff00723e */ /* 0x000fe200030006ff */
[--C-:B------:R-:W-:Y:S01]  /*8400*/  HADD2.F32 R82, -RZ, R3.reuse.H0_H0 ;  /* 0x20000003ff527230 */ /* 0x100fe20000004100 */
[----:B------:R-:W-:Y:S01]  /*8410*/  ISETP.NE.AND P6, PT, R189, RZ, PT ;  /* 0x000000ffbd00720c */ /* 0x000fe20003fc5270 */
[----:B------:R-:W-:Y:S01]  /*8420*/  HADD2.F32 R79, -RZ, R3.H1_H1 ;  /* 0x30000003ff4f7230 */ /* 0x000fe20000004100 */
[----:B------:R-:W-:Y:S01]  /*8430*/  F2FP.F16.E4M3.UNPACK_B R3, R143.H1 ;  /* 0x0000008fff03723e */ /* 0x000fe200030006ff */
[--C-:B------:R-:W-:Y:S02]  /*8440*/  HADD2.F32 R84, -RZ, R0.reuse.H0_H0 ;  /* 0x20000000ff547230 */ /* 0x100fe40000004100 */
[----:B------:R-:W-:Y:S01]  /*8450*/  HADD2.F32 R81, -RZ, R0.H1_H1 ;  /* 0x30000000ff517230 */ /* 0x000fe20000004100 */
[-C--:B------:R-:W-:Y:S01]  /*8460*/  F2FP.F16.E4M3.UNPACK_B R0, R144.reuse ;  /* 0x00000090ff00723e */ /* 0x080fe200020006ff */
[--C-:B------:R-:W-:Y:S02]  /*8470*/  HADD2.F32 R86, -RZ, R4.reuse.H0_H0 ;  /* 0x20000004ff567230 */ /* 0x100fe40000004100 */
[----:B------:R-:W-:Y:S01]  /*8480*/  HADD2.F32 R83, -RZ, R4.H1_H1 ;  /* 0x30000004ff537230 */ /* 0x000fe20000004100 */
[-C--:B------:R-:W-:Y:S01]  /*8490*/  F2FP.F16.E4M3.UNPACK_B R4, R145.reuse ;  /* 0x00000091ff04723e */ /* 0x080fe200020006ff */
[--C-:B------:R-:W-:Y:S02]  /*84a0*/  HADD2.F32 R90, -RZ, R0.reuse.H0_H0 ;  /* 0x20000000ff5a7230 */ /* 0x100fe40000004100 */
[----:B------:R-:W-:Y:S01]  /*84b0*/  HADD2.F32 R87, -RZ, R0.H1_H1 ;  /* 0x30000000ff577230 */ /* 0x000fe20000004100 */
[----:B------:R-:W-:Y:S01]  /*84c0*/  F2FP.F16.E4M3.UNPACK_B R0, R145.H1 ;  /* 0x00000091ff00723e */ /* 0x000fe200030006ff */
[--C-:B------:R-:W-:Y:S02]  /*84d0*/  HADD2.F32 R88, -RZ, R3.reuse.H0_H0 ;  /* 0x20000003ff587230 */ /* 0x100fe40000004100 */
[----:B------:R-:W-:Y:S01]  /*84e0*/  HADD2.F32 R85, -RZ, R3.H1_H1 ;  /* 0x30000003ff557230 */ /* 0x000fe20000004100 */
[----:B------:R-:W-:Y:S01]  /*84f0*/  F2FP.F16.E4M3.UNPACK_B R3, R144.H1 ;  /* 0x00000090ff03723e */ /* 0x000fe200030006ff */
[--C-:B------:R-:W-:Y:S02]  /*8500*/  HADD2.F32 R96, -RZ, R0.reuse.H0_H0 ;  /* 0x20000000ff607230 */ /* 0x100fe40000004100 */
[----:B------:R-:W-:Y:S01]  /*8510*/  HADD2.F32 R93, -RZ, R0.H1_H1 ;  /* 0x30000000ff5d7230 */ /* 0x000fe20000004100 */
[-C--:B------:R-:W-:Y:S01]  /*8520*/  F2FP.F16.E4M3.UNPACK_B R0, R146.reuse.H1 ;  /* 0x00000092ff00723e */ /* 0x080fe200030006ff */
[--C-:B------:R-:W-:Y:S02]  /*8530*/  HADD2.F32 R94, -RZ, R4.reuse.H0_H0 ;  /* 0x20000004ff5e7230 */ /* 0x100fe40000004100 */
[----:B------:R-:W-:Y:S01]  /*8540*/  HADD2.F32 R91, -RZ, R4.H1_H1 ;  /* 0x30000004ff5b7230 */ /* 0x000fe20000004100 */
[----:B------:R-:W-:Y:S01]  /*8550*/  F2FP.F16.E4M3.UNPACK_B R4, R147 ;  /* 0x00000093ff04723e */ /* 0x000fe200020006ff */
[--C-:B------:R-:W-:Y:S02]  /*8560*/  HADD2.F32 R92, -RZ, R3.reuse.H0_H0 ;  /* 0x20000003ff5c7230 */ /* 0x100fe40000004100 */
[----:B------:R-:W-:Y:S01]  /*8570*/  HADD2.F32 R89, -RZ, R3.H1_H1 ;  /* 0x30000003ff597230 */ /* 0x000fe20000004100 */
[----:B------:R-:W-:Y:S01]  /*8580*/  F2FP.F16.E4M3.UNPACK_B R3, R146 ;  /* 0x00000092ff03723e */ /* 0x000fe200020006ff */
[--C-:B------:R-:W-:Y:S02]  /*8590*/  HADD2.F32 R100, -RZ, R0.reuse.H0_H0 ;  /* 0x20000000ff647230 */ /* 0x100fe40000004100 */
[----:B------:R-:W-:Y:S01]  /*85a0*/  HADD2.F32 R97, -RZ, R0.H1_H1 ;  /* 0x30000000ff617230 */ /* 0x000fe20000004100 */
[-C--:B------:R-:W-:Y:S01]  /*85b0*/  F2FP.F16.E4M3.UNPACK_B R0, R148.reuse ;  /* 0x00000094ff00723e */ /* 0x080fe200020006ff */
[--C-:B------:R-:W-:Y:S02]  /*85c0*/  HADD2.F32 R102, -RZ, R4.reuse.H0_H0 ;  /* 0x20000004ff667230 */ /* 0x100fe40000004100 */
[----:B------:R-:W-:Y:S01]  /*85d0*/  HADD2.F32 R99, -RZ, R4.H1_H1 ;  /* 0x30000004ff637230 */ /* 0x000fe20000004100 */
[----:B------:R-:W-:Y:S01]  /*85e0*/  F2FP.F16.E4M3.UNPACK_B R4, R149 ;  /* 0x00000095ff04723e */ /* 0x000fe200020006ff */
[--C-:B------:R-:W-:Y:S02]  /*85f0*/  HADD2.F32 R98, -RZ, R3.reuse.H0_H0 ;  /* 0x20000003ff627230 */ /* 0x100fe40000004100 */
[----:B------:R-:W-:Y:S01]  /*8600*/  HADD2.F32 R95, -RZ, R3.H1_H1 ;  /* 0x30000003ff5f7230 */ /* 0x000fe20000004100 */
[----:B------:R-:W-:Y:S01]  /*8610*/  F2FP.F16.E4M3.UNPACK_B R3, R147.H1 ;  /* 0x00000093ff03723e */ /* 0x000fe200030006ff */
[--C-:B------:R-:W-:Y:S02]  /*8620*/  HADD2.F32 R106, -RZ, R0.reuse.H0_H0 ;  /* 0x20000000ff6a7230 */ /* 0x100fe40000004100 */
[----:B------:R-:W-:Y:S01]  /*8630*/  HADD2.F32 R103, -RZ, R0.H1_H1 ;  /* 0x30000000ff677230 */ /* 0x000fe20000004100 */
[----:B------:R-:W-:Y:S01]  /*8640*/  F2FP.F16.E4M3.UNPACK_B R0, R148.H1 ;  /* 0x00000094ff00723e */ /* 0x000fe200030006ff */
[--C-:B------:R-:W-:Y:S02]  /*8650*/  HADD2.F32 R110, -RZ, R4.reuse.H0_H0 ;  /* 0x20000004ff6e7230 */ /* 0x100fe40000004100 */
[----:B------:R-:W-:Y:S02]  /*8660*/  HADD2.F32 R107, -RZ, R4.H1_H1 ;  /* 0x30000004ff6b7230 */ /* 0x000fe40000004100 */
[--C-:B------:R-:W-:Y:S01]  /*8670*/  HADD2.F32 R104, -RZ, R3.reuse.H0_H0 ;  /* 0x20000003ff687230 */ /* 0x100fe20000004100 */
[----:B------:R-:W1:Y:S01]  /*8680*/  LDTM.x64 R4, tmem[UR4+0x40] ;  /* 0x00004004000479ee */ /* 0x000e620008340000 */
[----:B------:R-:W-:Y:S01]  /*8690*/  HADD2.F32 R101, -RZ, R3.H1_H1 ;  /* 0x30000003ff657230 */ /* 0x000fe20000004100 */
[----:B------:R-:W-:Y:S01]  /*86a0*/  F2FP.F16.E4M3.UNPACK_B R3, R149.H1 ;  /* 0x00000095ff03723e */ /* 0x000fe200030006ff */
        /* <DEDUP_REMOVED lines=14> */
[----:B------:R-:W-:Y:S01]  /*8790*/  F2FP.F16.E4M3.UNPACK_B R0, R152.H1 ;  /* 0x00000098ff00723e */ /* 0x000fe200030006ff */
[--C-:B------:R-:W-:Y:S02]  /*87a0*/  HADD2.F32 R122, -RZ, R3.reuse.H0_H0 ;  /* 0x20000003ff7a7230 */ /* 0x100fe40000004100 */
[C---:B-1----:R-:W-:Y:S01]  /*87b0*/  FMUL R7, R70.reuse, R7 ;  /* 0x0000000746077220 */ /* 0x042fe20000400000 */
        /* <DEDUP_REMOVED lines=10> */
[C---:B------:R-:W-:Y:S01]  /*8860*/  FMUL R0, R70.reuse, R4 ;  /* 0x0000000446007220 */ /* 0x040fe20000400000 */
[--C-:B------:R-:W-:Y:S01]  /*8870*/  HADD2.F32 R130, -RZ, R127.reuse.H0_H0 ;  /* 0x2000007fff827230 */ /* 0x100fe20000004100 */
[----:B------:R-:W-:Y:S01]  /*8880*/  F2FP.F16.E4M3.UNPACK_B R4, R155 ;  /* 0x0000009bff04723e */ /* 0x000fe200020006ff */
[----:B------:R-:W-:Y:S02]  /*8890*/  HADD2.F32 R127, -RZ, R127.H1_H1 ;  /* 0x3000007fff7f7230 */ /* 0x000fe40000004100 */
[C---:B------:R-:W-:Y:S01]  /*88a0*/  FFMA R0, R73.reuse, R2, R0 ;  /* 0x0000000249007223 */ /* 0x040fe20000000000 */
[C---:B------:R-:W-:Y:S01]  /*88b0*/  FMUL R2, R70.reuse, R5 ;  /* 0x0000000546027220 */ /* 0x040fe20000400000 */
[--C-:B------:R-:W-:Y:S01]  /*88c0*/  HADD2.F32 R132, -RZ, R3.reuse.H0_H0 ;  /* 0x20000003ff847230 */ /* 0x100fe20000004100 */
[----:B------:R-:W-:Y:S01]  /*88d0*/  F2FP.F16.E4M3.UNPACK_B R5, R155.H1 ;  /* 0x0000009bff05723e */ /* 0x000fe200030006ff */
[----:B------:R-:W-:Y:S02]  /*88e0*/  HADD2.F32 R129, -RZ, R3.H1_H1 ;  /* 0x30000003ff817230 */ /* 0x000fe40000004100 */
[C---:B------:R-:W-:Y:S01]  /*88f0*/  FFMA R2, R73.reuse, R72, R2 ;  /* 0x0000004849027223 */ /* 0x040fe20000000002 */
[--C-:B------:R-:W-:Y:S02]  /*8900*/  HADD2.F32 R72, -RZ, R4.reuse.H0_H0 ;  /* 0x20000004ff487230 */ /* 0x100fe40000004100 */
[C---:B------:R-:W-:Y:S01]  /*8910*/  FMUL R3, R70.reuse, R6 ;  /* 0x0000000646037220 */ /* 0x040fe20000400000 */
[----:B------:R-:W-:Y:S02]  /*8920*/  HADD2.F32 R131, -RZ, R4.H1_H1 ;  /* 0x30000004ff837230 */ /* 0x000fe40000004100 */
[C---:B------:R-:W-:Y:S01]  /*8930*/  FMUL R4, R70.reuse, R9 ;  /* 0x0000000946047220 */ /* 0x040fe20000400000 */
[--C-:B------:R-:W-:Y:S02]  /*8940*/  HADD2.F32 R133, -RZ, R5.reuse.H1_H1 ;  /* 0x30000005ff857230 */ /* 0x100fe40000004100 */
[C---:B------:R-:W-:Y:S01]  /*8950*/  FFMA R3, R73.reuse, R74, R3 ;  /* 0x0000004a49037223 */ /* 0x040fe20000000003 */
[----:B------:R-:W-:Y:S01]  /*8960*/  FFMA R7, R73, R76, R7 ;  /* 0x0000004c49077223 */ /* 0x000fe20000000007 */
[----:B------:R-:W-:Y:S02]  /*8970*/  HADD2.F32 R74, -RZ, R5.H0_H0 ;  /* 0x20000005ff4a7230 */ /* 0x000fe40000004100 */
[C---:B------:R-:W-:Y:S01]  /*8980*/  FMUL R5, R70.reuse, R10 ;  /* 0x0000000a46057220 */ /* 0x040fe20000400000 */
[C---:B------:R-:W-:Y:S01]  /*8990*/  FMUL R6, R70.reuse, R11 ;  /* 0x0000000b46067220 */ /* 0x040fe20000400000 */
[C---:B------:R-:W-:Y:S01]  /*89a0*/  FMUL R11, R70.reuse, R16 ;  /* 0x00000010460b7220 */ /* 0x040fe20000400000 */
[----:B------:R-:W-:Y:S01]  /*89b0*/  F2FP.SATFINITE.E4M3.F32.PACK_AB_MERGE_C R135, R7, R3, RZ ;  /* 0x000000030787723e */ /* 0x000fe200048070ff */
[C---:B------:R-:W-:Y:S01]  /*89c0*/  FMUL R3, R70.reuse, R8 ;  /* 0x0000000846037220 */ /* 0x040fe20000400000 */
[C---:B------:R-:W-:Y:S01]  /*89d0*/  FMUL R7, R70.reuse, R12 ;  /* 0x0000000c46077220 */ /* 0x040fe20000400000 */
[C---:B------:R-:W-:Y:S01]  /*89e0*/  FMUL R8, R70.reuse, R13 ;  /* 0x0000000d46087220 */ /* 0x040fe20000400000 */
[C---:B------:R-:W-:Y:S01]  /*89f0*/  FMUL R12, R70.reuse, R17 ;  /* 0x00000011460c7220 */ /* 0x040fe20000400000 */
[C---:B------:R-:W-:Y:S01]  /*8a00*/  FFMA R3, R73.reuse, R78, R3 ;  /* 0x0000004e49037223 */ /* 0x040fe20000000003 */
[C---:B------:R-:W-:Y:S01]  /*8a10*/  FFMA R4, R73.reuse, R75, R4 ;  /* 0x0000004b49047223 */ /* 0x040fe20000000004 */
[C---:B------:R-:W-:Y:S01]  /*8a20*/  FFMA R5, R73.reuse, R80, R5 ;  /* 0x0000005049057223 */ /* 0x040fe20000000005 */
[C---:B------:R-:W-:Y:S01]  /*8a30*/  FFMA R6, R73.reuse, R77, R6 ;  /* 0x0000004d49067223 */ /* 0x040fe20000000006 */
[C---:B------:R-:W-:Y:S01]  /*8a40*/  FFMA R7, R73.reuse, R82, R7 ;  /* 0x0000005249077223 */ /* 0x040fe20000000007 */
[C---:B------:R-:W-:Y:S01]  /*8a50*/  FFMA R8, R73.reuse, R79, R8 ;  /* 0x0000004f49087223 */ /* 0x040fe20000000008 */
[C---:B------:R-:W-:Y:S01]  /*8a60*/  FMUL R16, R70.reuse, R21 ;  /* 0x0000001546107220 */ /* 0x040fe20000400000 */
[----:B------:R-:W-:Y:S01]  /*8a70*/  FMUL R9, R70, R14 ;  /* 0x0000000e46097220 */ /* 0x000fe20000400000 */
[----:B------:R-:W-:Y:S01]  /*8a80*/  F2FP.SATFINITE.E4M3.F32.PACK_AB_MERGE_C R5, R6, R5, RZ ;  /* 0x000000050605723e */ /* 0x000fe200048070ff */
[C---:B------:R-:W-:Y:S01]  /*8a90*/  FMUL R10, R70.reuse, R15 ;  /* 0x0000000f460a7220 */ /* 0x040fe20000400000 */
[C---:B------:R-:W-:Y:S01]  /*8aa0*/  FMUL R15, R70.reuse, R20 ;  /* 0x00000014460f7220 */ /* 0x040fe20000400000 */
[C---:B------:R-:W-:Y:S01]  /*8ab0*/  FFMA R9, R73.reuse, R84, R9 ;  /* 0x0000005449097223 */ /* 0x040fe20000000009 */
[C---:B------:R-:W-:Y:S01]  /*8ac0*/  FMUL R20, R70.reuse, R25 ;  /* 0x0000001946147220 */ /* 0x040fe20000400000 */
[C---:B------:R-:W-:Y:S01]  /*8ad0*/  FFMA R10, R73.reuse, R81, R10 ;  /* 0x00000051490a7223 */ /* 0x040fe2000000000a */
[C---:B------:R-:W-:Y:S01]  /*8ae0*/  FFMA R11, R73.reuse, R86, R11 ;  /* 0x00000056490b7223 */ /* 0x040fe2000000000b */
[C---:B------:R-:W-:Y:S01]  /*8af0*/  FFMA R12, R73.reuse, R83, R12 ;  /* 0x00000053490c7223 */ /* 0x040fe2000000000c */
[C---:B------:R-:W-:Y:S01]  /*8b00*/  FMUL R13, R70.reuse, R18 ;  /* 0x00000012460d7220 */ /* 0x040fe20000400000 */
[----:B------:R-:W-:Y:S01]  /*8b10*/  FMUL R14, R70, R19 ;  /* 0x00000013460e7220 */ /* 0x000fe20000400000 */
[----:B------:R-:W-:Y:S01]  /*8b20*/  F2FP.SATFINITE.E4M3.F32.PACK_AB_MERGE_C R9, R10, R9, RZ ;  /* 0x000000090a09723e */ /* 0x000fe200048070ff */
[C---:B------:R-:W-:Y:S01]  /*8b30*/  FMUL R19, R70.reuse, R24 ;  /* 0x0000001846137220 */ /* 0x040fe20000400000 */
        /* <DEDUP_REMOVED lines=17> */
[----:B------:R-:W-:Y:S01]  /*8c50*/  FMUL R27, R70, R32 ;  /* 0x00000020461b7220 */ /* 0x000fe20000400000 */
[C---:B------:R-:W-:Y:S01]  /*8c60*/  FFMA R21, R73.reuse, R96, R21 ;  /* 0x0000006049157223 */ /* 0x040fe20000000015 */
[C---:B------:R-:W-:Y:S01]  /*8c70*/  FFMA R22, R73.reuse, R93, R22 ;  /* 0x0000005d49167223 */ /* 0x040fe20000000016 */
[----:B------:R-:W-:Y:S01]  /*8c80*/  F2FP.SATFINITE.E4M3.F32.PACK_AB_MERGE_C R16, R16, R15, R17 ;  /* 0x0000000f1010723e */ /* 0x000fe20004807011 */
[C---:B------:R-:W-:Y:S01]  /*8c90*/  FFMA R23, R73.reuse, R98, R23 ;  /* 0x0000006249177223 */ /* 0x040fe20000000017 */
[C---:B------:R-:W-:Y:S01]  /*8ca0*/  FFMA R24, R73.reuse, R95, R24 ;  /* 0x0000005f49187223 */ /* 0x040fe20000000018 */
[----:B------:R-:W-:Y:S01]  /*8cb0*/  FMUL R32, R70, R37 ;  /* 0x0000002546207220 */ /* 0x000fe20000400000 */
[----:B------:R-:W-:Y:S01]  /*8cc0*/  F2FP.SATFINITE.E4M3.F32.PACK_AB_MERGE_C R21, R22, R21, RZ ;  /* 0x000000151615723e */ /* 0x000fe200048070ff */
[C---:B------:R-:W-:Y:S01]  /*8cd0*/  FMUL R25, R70.reuse, R30 ;  /* 0x0000001e46197220 */ /* 0x040fe20000400000 */
[C---:B------:R-:W-:Y:S01]  /*8ce0*/  FMUL R26, R70.reuse, R31 ;  /* 0x0000001f461a7220 */ /* 0x040fe20000400000 */
[----:B------:R-:W-:Y:S01]  /*8cf0*/  FMUL R31, R70, R36 ;  /* 0x00000024461f7220 */ /* 0x000fe20000400000 */
[----:B------:R-:W-:Y:S01]  /*8d00*/  F2FP.SATFINITE.E4M3.F32.PACK_AB_MERGE_C R17, R20, R19, R21 ;  /* 0x000000131411723e */ /* 0x000fe20004807015 */
        /* <DEDUP_REMOVED lines=8> */
[----:B------:R-:W-:Y:S01]  /*8d90*/  FMUL R35, R70, R40 ;  /* 0x0000002846237220 */ /* 0x000fe20000400000 */
[C---:B------:R-:W-:Y:S01]  /*8da0*/  FFMA R29, R73.reuse, R104, R29 ;  /* 0x00000068491d7223 */ /* 0x040fe2000000001d */
[----:B------:R-:W-:Y:S01]  /*8db0*/  F2FP.SATFINITE.E4M3.F32.PACK_AB_MERGE_C R18, R24, R23, R18 ;  /* 0x000000171812723e */ /* 0x000fe20004807012 */
        /* <DEDUP_REMOVED lines=22> */
[C---:B------:R-:W-:Y:S01]  /*8f20*/  FMUL R41, R70.reuse, R46 ;  /* 0x0000002e46297220 */ /* 0x040fe20000400000 */
[C---:B------:R-:W-:Y:S01]  /*8f30*/  FMUL R42, R70.reuse, R47 ;  /* 0x0000002f462a7220 */ /* 0x040fe20000400000 */
        /* <DEDUP_REMOVED lines=8> */
[C---:B------:R-:W-:Y:S01]  /*8fc0*/  FMUL R47, R70.reuse, R52 ;  /* 0x00000034462f7220 */ /* 0x040fe20000400000 */
[C---:B------:R-:W-:Y:S01]  /*8fd0*/  FFMA R44, R73.reuse, R115, R44 ;  /* 0x00000073492c7223 */ /* 0x040fe2000000002c */
[C---:B------:R-:W-:Y:S01]  /*8fe0*/  FMUL R48, R70.reuse, R53 ;  /* 0x0000003546307220 */ /* 0x040fe20000400000 */
        /* <DEDUP_REMOVED lines=8> */
[C---:B------:R-:W-:Y:S01]  /*9070*/  FFMA R45, R73.reuse, R120, R45 ;  /* 0x00000078492d7223 */ /* 0x040fe2000000002d */
[C---:B------:R-:W-:Y:S01]  /*9080*/  FMUL R59, R70.reuse, R64 ;  /* 0x00000040463b7220 */ /* 0x040fe20000400000 */
[C---:B------:R-:W-:Y:S01]  /*9090*/  FMUL R60, R70.reuse, R65 ;  /* 0x00000041463c7220 */ /* 0x040fe20000400000 */
[C---:B------:R-:W-:Y:S01]  /*90a0*/  FMUL R61, R70.reuse, R66 ;  /* 0x00000042463d7220 */ /* 0x040fe20000400000 */
[----:B------:R-:W-:Y:S01]  /*90b0*/  FMUL R62, R70, R67 ;  /* 0x00000043463e7220 */ /* 0x000fe20000400000 */
[C---:B------:R-:W-:Y:S01]  /*90c0*/  FFMA R46, R73.reuse, R117, R46 ;  /* 0x00000075492e7223 */ /* 0x040fe2000000002e */
[----:B------:R-:W-:Y:S01]  /*90d0*/  F2FP.SATFINITE.E4M3.F32.PACK_AB_MERGE_C R64, R2, R0, R135 ;  /* 0x000000000240723e */ /* 0x000fe20004807087 */
[C---:B------:R-:W-:Y:S01]  /*90e0*/  FFMA R47, R73.reuse, R122, R47 ;  /* 0x0000007a492f7223 */ /* 0x040fe2000000002f */
[----:B------:R-:W-:Y:S01]  /*90f0*/  F2FP.SATFINITE.E4M3.F32.PACK_AB_MERGE_C R65, R4, R3, R5 ;  /* 0x000000030441723e */ /* 0x000fe20004807005 */
[C---:B------:R-:W-:Y:S01]  /*9100*/  FFMA R48, R73.reuse, R119, R48 ;  /* 0x0000007749307223 */ /* 0x040fe20000000030 */
[----:B------:R-:W-:Y:S01]  /*9110*/  F2FP.SATFINITE.E4M3.F32.PACK_AB_MERGE_C R66, R8, R7, R9 ;  /* 0x000000070842723e */ /* 0x000fe20004807009 */
[C---:B------:R-:W-:Y:S01]  /*9120*/  FFMA R49, R73.reuse, R124, R49 ;  /* 0x0000007c49317223 */ /* 0x040fe20000000031 */
[----:B------:R-:W-:Y:S01]  /*9130*/  F2FP.SATFINITE.E4M3.F32.PACK_AB_MERGE_C R67, R12, R11, R13 ;  /* 0x0000000b0c43723e */ /* 0x000fe2000480700d */
[----:B------:R-:W-:Y:S01]  /*9140*/  FMUL R53, R70, R58 ;  /* 0x0000003a46357220 */ /* 0x000fe20000400000 */
[C---:B------:R-:W-:Y:S01]  /*9150*/  FFMA R50, R73.reuse, R121, R50 ;  /* 0x0000007949327223 */ /* 0x040fe20000000032 */
[C---:B------:R-:W-:Y:S01]  /*9160*/  FFMA R51, R73.reuse, R126, R51 ;  /* 0x0000007e49337223 */ /* 0x040fe20000000033 */
[C---:B------:R-:W-:Y:S01]  /*9170*/  FFMA R52, R73.reuse, R123, R52 ;  /* 0x0000007b49347223 */ /* 0x040fe20000000034 */
[----:B------:R1:W-:Y:S01]  /*9180*/  STS.128 [R137+UR44+0xa200], R64 ;  /* 0x00a2004089007988 */ /* 0x0003e20008000c2c */
[C---:B------:R-:W-:Y:S01]  /*9190*/  FFMA R53, R73.reuse, R128, R53 ;  /* 0x0000008049357223 */ /* 0x040fe20000000035 */
[----:B------:R-:W-:Y:S01]  /*91a0*/  F2FP.SATFINITE.E4M3.F32.PACK_AB_MERGE_C R37, R38, R37, RZ ;  /* 0x000000252625723e */ /* 0x000fe200048070ff */
[C---:B------:R-:W-:Y:S01]  /*91b0*/  FFMA R54, R73.reuse, R125, R54 ;  /* 0x0000007d49367223 */ /* 0x040fe20000000036 */
[----:B------:R-:W-:Y:S01]  /*91c0*/  FMUL R58, R70, R63 ;  /* 0x0000003f463a7220 */ /* 0x000fe20000400000 */
[C---:B------:R-:W-:Y:S01]  /*91d0*/  FFMA R55, R73.reuse, R130, R55 ;  /* 0x0000008249377223 */ /* 0x040fe20000000037 */
[C---:B------:R-:W-:Y:S01]  /*91e0*/  FFMA R56, R73.reuse, R127, R56 ;  /* 0x0000007f49387223 */ /* 0x040fe20000000038 */
[C---:B------:R-:W-:Y:S01]  /*91f0*/  FFMA R57, R73.reuse, R132, R57 ;  /* 0x0000008449397223 */ /* 0x040fe20000000039 */
[----:B------:R1:W-:Y:S01]  /*9200*/  STS.128 [R178+0xa010], R16 ;  /* 0x00a01010b2007388 */ /* 0x0003e20000000c00 */
[----:B------:R-:W-:Y:S01]  /*9210*/  F2FP.SATFINITE.E4M3.F32.PACK_AB_MERGE_C R33, R36, R35, R37 ;  /* 0x000000232421723e */ /* 0x000fe20004807025 */
[C---:B------:R-:W-:Y:S01]  /*9220*/  FFMA R58, R73.reuse, R129, R58 ;  /* 0x00000081493a7223 */ /* 0x040fe2000000003a */
[----:B------:R-:W-:Y:S01]  /*9230*/  F2FP.SATFINITE.E4M3.F32.PACK_AB_MERGE_C R34, R42, R41, RZ ;  /* 0x000000292a22723e */ /* 0x000fe200048070ff */
[C---:B------:R-:W-:Y:S01]  /*9240*/  FFMA R59, R73.reuse, R72, R59 ;  /* 0x00000048493b7223 */ /* 0x040fe2000000003b */
[----:B------:R-:W-:Y:S01]  /*9250*/  F2FP.SATFINITE.E4M3.F32.PACK_AB_MERGE_C R35, R46, R45, RZ ;  /* 0x0000002d2e23723e */ /* 0x000fe200048070ff */
        /* <DEDUP_REMOVED lines=25> */
[----:B------:R-:W-:Y:S02]  /*93f0*/  UIADD3 UR4, UP0, UPT, UR62, 0x680, URZ ;  /* 0x000006803e047890 */ /* 0x000fe4000ff1e0ff */
[----:B------:R-:W-:Y:S02]  /*9400*/  UIADD3 UR9, UPT, UPT, UR49, 0x40, URZ ;  /* 0x0000004031097890 */ /* 0x000fe4000fffe0ff */
[----:B------:R-:W-:Y:S02]  /*9410*/  UIADD3 UR8, UPT, UPT, UR44, 0xa200, URZ ;  /* 0x0000a2002c087890 */ /* 0x000fe4000fffe0ff */
[----:B------:R-:W-:Y:S01]  /*9420*/  UIADD3.X UR5, UPT, UPT, URZ, UR63, URZ, UP0, !UPT ;  /* 0x0000003fff057290 */ /* 0x000fe200087fe4ff */
[----:B------:R-:W-:Y:S01]  /*9430*/  UMOV UR10, UR50 ;  /* 0x00000032000a7c82 */ /* 0x000fe20008000000 */
[----:B------:R-:W-:Y:S07]  /*9440*/  UMOV UR11, UR36 ;  /* 0x00000024000b7c82 */ /* 0x000fee0008000000 */
[----:B------:R2:W-:Y:S01]  /*9450*/  UTMASTG.3D [UR8], [UR4] ;  /* 0x00000008040073b5 */ /* 0x0005e20008010000 */
[----:B------:R0:W-:Y:S01]  /*9460*/  UTMACMDFLUSH ;  /* 0x00000000000079b7 */ /* 0x0001e20000000000 */
[----:B--2---:R-:W-:Y:S04]  /*9470*/  DEPBAR.LE SB0, 0x1 ;  /* 0x000080400000791a */ /* 0x004fe80000000000 */
.L_x_133:
[----:B------:R-:W-:Y:S05]  /*9480*/  BSYNC.RECONVERGENT B0 ;  /* 0x0000000000007941 */ /* 0x000fea0003800200 */
.L_x_132:
        /* <DEDUP_REMOVED lines=16> */
.L_x_137:
[----:B------:R-:W-:Y:S05]  /*9590*/  BSYNC B0 ;  /* 0x0000000000007941 */ /* 0x000fea0003800000 */
.L_x_136:
        /* <DEDUP_REMOVED lines=20> */
.L_x_135:
[----:B------:R-:W-:Y:S05]  /*96e0*/  BSYNC B1 ;  /* 0x0000000000017941 */ /* 0x000fea0003800000 */
.L_x_134:
        /* <DEDUP_REMOVED lines=22> */
.L_x_140:
[----:B------:R-:W-:Y:S05]  /*9850*/  BSYNC.RECONVERGENT B6 ;  /* 0x0000000000067941 */ /* 0x000fea0003800200 */
.L_x_139:
        /* <DEDUP_REMOVED lines=276> */
[----:B------:R-:W-:Y:S02]  /*a9a0*/  UIADD3 UR4, UPT, UPT, UR44, 0x8200, URZ ;  /* 0x000082002c047890 */ /* 0x000fe4000fffe0ff */
[----:B------:R-:W-:Y:S01]  /*a9b0*/  UIADD3 UR9, UPT, UPT, UR49, 0x80, URZ ;  /* 0x0000008031097890 */ /* 0x000fe2000fffe0ff */
[----:B------:R-:W-:Y:S01]  /*a9c0*/  UMOV UR10, UR50 ;  /* 0x00000032000a7c82 */ /* 0x000fe20008000000 */
[----:B------:R-:W-:Y:S02]  /*a9d0*/  UMOV UR11, UR36 ;  /* 0x00000024000b7c82 */ /* 0x000fe40008000000 */
        /* <DEDUP_REMOVED lines=8> */
.L_x_142:
[----:B------:R-:W-:Y:S05]  /*aa60*/  BSYNC.RECONVERGENT B0 ;  /* 0x0000000000007941 */ /* 0x000fea0003800200 */
.L_x_141:
        /* <DEDUP_REMOVED lines=16> */
.L_x_146:
[----:B------:R-:W-:Y:S05]  /*ab70*/  BSYNC B0 ;  /* 0x0000000000007941 */ /* 0x000fea0003800000 */
.L_x_145:
        /* <DEDUP_REMOVED lines=20> */
.L_x_144:
[----:B------:R-:W-:Y:S05]  /*acc0*/  BSYNC B1 ;  /* 0x0000000000017941 */ /* 0x000fea0003800000 */
.L_x_143:
[----:B------:R-:W-:Y:S05]  /*acd0*/  VIADD R0, R71, 0xc0 ;  /* 0x000000c047007836 */ /* 0x000fea0000000000 */
        /* <DEDUP_REMOVED lines=20> */
.L_x_148:
[----:B------:R-:W-:Y:S01]  /*ae20*/  ISETP.NE.AND P0, PT, R176, RZ, PT ;  /* 0x000000ffb000720c */ /* 0x000fe20003f05270 */
[----:B------:R-:W-:Y:S05]  /*ae30*/  WARPSYNC.ALL ;  /* 0x0000000000007948 */ /* 0x000fea0003800000 */
[----:B------:R-:W-:Y:S01]  /*ae40*/  R2UR UR4, R71 ;  /* 0x00000000470472ca */ /* 0x000fe200000e0000 */
[----:B------:R-:W-:Y:S01]  /*ae50*/  BSSY.RECONVERGENT B0, `(.L_x_149) ;  /* 0x000011c000007945 */ /* 0x000fe20003800200 */
[----:B------:R-:W-:Y:S02]  /*ae60*/  F2FP.F16.E4M3.UNPACK_B R11, R141 ;  /* 0x0000008dff0b723e */ /* 0x000fe400020006ff */
[----:B------:R-:W-:Y:S02]  /*ae70*/  F2FP.F16.E4M3.UNPACK_B R10, R142 ;  /* 0x0000008eff0a723e */ /* 0x000fe400020006ff */
[----:B------:R-:W-:Y:S01]  /*ae80*/  F2FP.F16.E4M3.UNPACK_B R9, R143 ;  /* 0x0000008fff09723e */ /* 0x000fe200020006ff */
[--C-:B------:R-:W-:Y:S01]  /*ae90*/  HADD2.F32 R74, -RZ, R11.reuse.H0_H0 ;  /* 0x2000000bff4a7230 */ /* 0x100fe20000004100 */
[----:B------:R-:W-:Y:S01]  /*aea0*/  F2FP.F16.E4M3.UNPACK_B R8, R144 ;  /* 0x00000090ff08723e */ /* 0x000fe200020006ff */
[----:B------:R-:W-:Y:S01]  /*aeb0*/  HADD2.F32 R76, -RZ, R11.H1_H1 ;  /* 0x3000000bff4c7230 */ /* 0x000fe20000004100 */
[----:B------:R-:W-:Y:S01]  /*aec0*/  F2FP.F16.E4M3.UNPACK_B R7, R145 ;  /* 0x00000091ff07723e */ /* 0x000fe200020006ff */
[--C-:B------:R-:W-:Y:S01]  /*aed0*/  HADD2.F32 R77, -RZ, R10.reuse.H0_H0 ;  /* 0x2000000aff4d7230 */ /* 0x100fe20000004100 */
[----:B------:R-:W-:Y:S01]  /*aee0*/  F2FP.F16.E4M3.UNPACK_B R6, R146 ;  /* 0x00000092ff06723e */ /* 0x000fe200020006ff */
[----:B------:R-:W-:Y:S01]  /*aef0*/  HADD2.F32 R80, -RZ, R10.H1_H1 ;  /* 0x3000000aff507230 */ /* 0x000fe20000004100 */
[----:B------:R-:W-:Y:S01]  /*af00*/  F2FP.F16.E4M3.UNPACK_B R5, R147 ;  /* 0x00000093ff05723e */ /* 0x000fe200020006ff */
[--C-:B------:R-:W-:Y:S01]  /*af10*/  HADD2.F32 R81, -RZ, R9.reuse.H0_H0 ;  /* 0x20000009ff517230 */ /* 0x100fe20000004100 */
[----:B-1----:R-:W-:Y:S01]  /*af20*/  F2FP.F16.E4M3.UNPACK_B R4, R148 ;  /* 0x00000094ff04723e */ /* 0x002fe200020006ff */
[----:B------:R-:W-:Y:S01]  /*af30*/  HADD2.F32 R83, -RZ, R9.H1_H1 ;  /* 0x30000009ff537230 */ /* 0x000fe20000004100 */
[-C--:B------:R-:W-:Y:S01]  /*af40*/  F2FP.F16.E4M3.UNPACK_B R2, R140.reuse ;  /* 0x0000008cff02723e */ /* 0x080fe200020006ff */
[--C-:B------:R-:W-:Y:S01]  /*af50*/  HADD2.F32 R86, -RZ, R8.reuse.H0_H0 ;  /* 0x20000008ff567230 */ /* 0x100fe20000004100 */
[----:B------:R-:W-:Y:S01]  /*af60*/  F2FP.F16.E4M3.UNPACK_B R140, R140.H1 ;  /* 0x0000008cff8c723e */ /* 0x000fe200030006ff */
[----:B------:R-:W-:Y:S01]  /*af70*/  HADD2.F32 R87, -RZ, R8.H1_H1 ;  /* 0x30000008ff577230 */ /* 0x000fe20000004100 */
[----:B------:R-:W-:Y:S01]  /*af80*/  F2FP.F16.E4M3.UNPACK_B R141, R141.H1 ;  /* 0x0000008dff8d723e */ /* 0x000fe200030006ff */
[--C-:B------:R-:W-:Y:S01]  /*af90*/  HADD2.F32 R90, -RZ, R7.reuse.H0_H0 ;  /* 0x20000007ff5a7230 */ /* 0x100fe20000004100 */
[----:B------:R-:W-:Y:S01]  /*afa0*/  F2FP.F16.E4M3.UNPACK_B R142, R142.H1 ;  /* 0x0000008eff8e723e */ /* 0x000fe200030006ff */
[----:B------:R-:W-:Y:S01]  /*afb0*/  HADD2.F32 R91, -RZ, R7.H1_H1 ;  /* 0x30000007ff5b7230 */ /* 0x000fe20000004100 */
[----:B------:R-:W-:Y:S01]  /*afc0*/  F2FP.F16.E4M3.UNPACK_B R143, R143.H1 ;  /* 0x0000008fff8f723e */ /* 0x000fe200030006ff */
[--C-:B------:R-:W-:Y:S01]  /*afd0*/  HADD2.F32 R94, -RZ, R6.reuse.H0_H0 ;  /* 0x20000006ff5e7230 */ /* 0x100fe20000004100 */
[----:B------:R-:W-:Y:S01]  /*afe0*/  IADD3 R163, PT, PT, R163, 0x130, RZ ;  /* 0x00000130a3a37810 */ /* 0x000fe20007ffe0ff */
[----:B------:R-:W-:Y:S01]  /*aff0*/  HADD2.F32 R95, -RZ, R6.H1_H1 ;  /* 0x30000006ff5f7230 */ /* 0x000fe20000004100 */
[----:B------:R-:W-:Y:S01]  /*b000*/  F2FP.F16.E4M3.UNPACK_B R107, R149 ;  /* 0x00000095ff6b723e */ /* 0x000fe200020006ff */
[--C-:B------:R-:W-:Y:S01]  /*b010*/  HADD2.F32 R98, -RZ, R5.reuse.H0_H0 ;  /* 0x20000005ff627230 */ /* 0x100fe20000004100 */
[----:B------:R-:W-:Y:S01]  /*b020*/  LOP3.LUT R163, R163, 0xfefffff8, RZ, 0xc0, !PT ;  /* 0xfefffff8a3a37812 */ /* 0x000fe200078ec0ff */
[----:B------:R-:W-:Y:S01]  /*b030*/  HADD2.F32 R99, -RZ, R5.H1_H1 ;  /* 0x30000005ff637230 */ /* 0x000fe20000004100 */
[----:B------:R-:W-:Y:S01]  /*b040*/  F2FP.F16.E4M3.UNPACK_B R111, R150 ;  /* 0x00000096ff6f723e */ /* 0x000fe200020006ff */
[--C-:B------:R-:W-:Y:S01]  /*b050*/  HADD2.F32 R102, -RZ, R4.reuse.H0_H0 ;  /* 0x20000004ff667230 */ /* 0x100fe20000004100 */
[----:B------:R-:W-:Y:S01]  /*b060*/  F2FP.F16.E4M3.UNPACK_B R115, R151 ;  /* 0x00000097ff73723e */ /* 0x000fe200020006ff */
[----:B------:R-:W-:Y:S01]  /*b070*/  HADD2.F32 R103, -RZ, R4.H1_H1 ;  /* 0x30000004ff677230 */ /* 0x000fe20000004100 */
[----:B------:R-:W-:Y:S01]  /*b080*/  F2FP.F16.E4M3.UNPACK_B R119, R152 ;  /* 0x00000098ff77723e */ /* 0x000fe200020006ff */
[----:B------:R-:W1:Y:S01]  /*b090*/  LDTM.x64 R4, tmem[UR4+0xc0] ;  /* 0x0000c004000479ee */ /* 0x000e620008340000 */
[--C-:B------:R-:W-:Y:S01]  /*b0a0*/  HADD2.F32 R0, -RZ, R2.reuse.H0_H0 ;  /* 0x20000002ff007230 */ /* 0x100fe20000004100 */
[----:B------:R-:W-:Y:S01]  /*b0b0*/  NOP ;  /* 0x0000000000007918 */ /* 0x000fe20000000000 */
[----:B-1----:R1:W-:Y:S01]  /*b0c0*/  SYNCS.ARRIVE.TRANS64.RED.A1T0 RZ, [R163+URZ], RZ ;  /* 0x000000ffa3ff79a7 */ /* 0x0023e200081004ff */
[----:B------:R-:W-:Y:S01]  /*b0d0*/  HADD2.F32 R2, -RZ, R2.H1_H1 ;  /* 0x30000002ff027230 */ /* 0x000fe20000004100 */
[----:B------:R-:W-:Y:S01]  /*b0e0*/  F2FP.F16.E4M3.UNPACK_B R123, R153 ;  /* 0x00000099ff7b723e */ /* 0x000fe200020006ff */
[----:B------:R-:W-:Y:S01]  /*b0f0*/  HADD2.F32 R78, -RZ, R141.H1_H1 ;  /* 0x3000008dff4e7230 */ /* 0x000fe20000004100 */
[----:B------:R-:W-:Y:S01]  /*b100*/  F2FP.F16.E4M3.UNPACK_B R127, R154 ;  /* 0x0000009aff7f723e */ /* 0x000fe200020006ff */
[--C-:B------:R-:W-:Y:S01]  /*b110*/  HADD2.F32 R106, -RZ, R107.reuse.H0_H0 ;  /* 0x2000006bff6a7230 */ /* 0x100fe20000004100 */
[----:B------:R-:W-:Y:S01]  /*b120*/  F2FP.F16.E4M3.UNPACK_B R130, R155 ;  /* 0x0000009bff82723e */ /* 0x000fe200020006ff */
[----:B------:R-:W-:Y:S01]  /*b130*/  HADD2.F32 R107, -RZ, R107.H1_H1 ;  /* 0x3000006bff6b7230 */ /* 0x000fe20000004100 */
[----:B------:R-:W-:Y:S01]  /*b140*/  F2FP.F16.E4M3.UNPACK_B R144, R144.H1 ;  /* 0x00000090ff90723e */ /* 0x000fe200030006ff */
        /* <DEDUP_REMOVED lines=12> */
[C---:B------:R-:W-:Y:S01]  /*b210*/  FMUL R4, R70.reuse, R4 ;  /* 0x0000000446047220 */ /* 0x040fe20000400000 */
[C---:B------:R-:W-:Y:S01]  /*b220*/  FMUL R5, R70.reuse, R5 ;  /* 0x0000000546057220 */ /* 0x040fe20000400000 */
[--C-:B------:R-:W-:Y:S02]  /*b230*/  HADD2.F32 R3, -RZ, R140.reuse.H0_H0 ;  /* 0x2000008cff037230 */ /* 0x100fe40000004100 */
        /* <DEDUP_REMOVED lines=9> */
[----:B------:R-:W-:Y:S02]  /*b2d0*/  HADD2.F32 R122, -RZ, R123.H0_H0 ;  /* 0x2000007bff7a7230 */ /* 0x000fe40000004100 */
[C---:B------:R-:W-:Y:S01]  /*b2e0*/  FMUL R6, R70.reuse, R6 ;  /* 0x0000000646067220 */ /* 0x040fe20000400000 */
[----:B------:R-:W-:Y:S02]  /*b2f0*/  HADD2.F32 R72, -RZ, R140.H1_H1 ;  /* 0x3000008cff487230 */ /* 0x000fe40000004100 */
[C---:B------:R-:W-:Y:S01]  /*b300*/  FMUL R7, R70.reuse, R7 ;  /* 0x0000000746077220 */ /* 0x040fe20000400000 */
[----:B------:R-:W-:Y:S02]  /*b310*/  HADD2.F32 R75, -RZ, R141.H0_H0 ;  /* 0x2000008dff4b7230 */ /* 0x000fe40000004100 */
[C---:B------:R-:W-:Y:S01]  /*b320*/  FFMA R6, R73.reuse, R3, R6 ;  /* 0x0000000349067223 */ /* 0x040fe20000000006 */
[----:B------:R-:W-:Y:S02]  /*b330*/  HADD2.F32 R123, -RZ, R123.H1_H1 ;  /* 0x3000007bff7b7230 */ /* 0x000fe40000004100 */
[C---:B------:R-:W-:Y:S01]  /*b340*/  FFMA R7, R73.reuse, R72, R7 ;  /* 0x0000004849077223 */ /* 0x040fe20000000007 */
[C---:B------:R-:W-:Y:S01]  /*b350*/  FFMA R8, R73.reuse, R74, R8 ;  /* 0x0000004a49087223 */ /* 0x040fe20000000008 */
[----:B------:R-:W-:Y:S01]  /*b360*/  FFMA R9, R73, R76, R9 ;  /* 0x0000004c49097223 */ /* 0x000fe20000000009 */
[--C-:B------:R-:W-:Y:S02]  /*b370*/  HADD2.F32 R126, -RZ, R127.reuse.H0_H0 ;  /* 0x2000007fff7e7230 */ /* 0x100fe40000004100 */
[C---:B------:R-:W-:Y:S01]  /*b380*/  FMUL R10, R70.reuse, R10 ;  /* 0x0000000a460a7220 */ /* 0x040fe20000400000 */
[----:B------:R-:W-:Y:S01]  /*b390*/  F2FP.SATFINITE.E4M3.F32.PACK_AB_MERGE_C R76, R7, R6, RZ ;  /* 0x00000006074c723e */ /* 0x000fe200048070ff */
[C---:B------:R-:W-:Y:S01]  /*b3a0*/  FMUL R7, R70.reuse, R20 ;  /* 0x0000001446077220 */ /* 0x040fe20000400000 */
[----:B------:R-:W-:Y:S02]  /*b3b0*/  HADD2.F32 R127, -RZ, R127.H1_H1 ;  /* 0x3000007fff7f7230 */ /* 0x000fe40000004100 */
[C---:B------:R-:W-:Y:S01]  /*b3c0*/  FFMA R10, R73.reuse, R75, R10 ;  /* 0x0000004b490a7223 */ /* 0x040fe2000000000a */
[----:B------:R-:W-:Y:S02]  /*b3d0*/  HADD2.F32 R72, -RZ, R130.H0_H0 ;  /* 0x20000082ff487230 */ /* 0x000fe40000004100 */
[C---:B------:R-:W-:Y:S01]  /*b3e0*/  FMUL R11, R70.reuse, R11 ;  /* 0x0000000b460b7220 */ /* 0x040fe20000400000 */
[--C-:B------:R-:W-:Y:S02]  /*b3f0*/  HADD2.F32 R79, -RZ, R142.reuse.H0_H0 ;  /* 0x2000008eff4f7230 */ /* 0x100fe40000004100 */
[C---:B------:R-:W-:Y:S01]  /*b400*/  FMUL R14, R70.reuse, R14 ;  /* 0x0000000e460e7220 */ /* 0x040fe20000400000 */
[----:B------:R-:W-:Y:S02]  /*b410*/  HADD2.F32 R82, -RZ, R142.H1_H1 ;  /* 0x3000008eff527230 */ /* 0x000fe40000004100 */
[C---:B------:R-:W-:Y:S01]  /*b420*/  FFMA R11, R73.reuse, R78, R11 ;  /* 0x0000004e490b7223 */ /* 0x040fe2000000000b */
[C---:B------:R-:W-:Y:S01]  /*b430*/  FFMA R12, R73.reuse, R77, R12 ;  /* 0x0000004d490c7223 */ /* 0x040fe2000000000c */
[C---:B------:R-:W-:Y:S01]  /*b440*/  FFMA R13, R73.reuse, R80, R13 ;  /* 0x00000050490d7223 */ /* 0x040fe2000000000d */
[----:B------:R-:W-:Y:S01]  /*b450*/  FFMA R14, R73, R79, R14 ;  /* 0x0000004f490e7223 */ /* 0x000fe2000000000e */
[----:B------:R-:W-:Y:S01]  /*b460*/  HADD2.F32 R75, -RZ, R130.H1_H1 ;  /* 0x30000082ff4b7230 */ /* 0x000fe20000004100 */
[----:B------:R-:W-:Y:S01]  /*b470*/  F2FP.SATFINITE.E4M3.F32.PACK_AB_MERGE_C R78, R11, R10, RZ ;  /* 0x0000000a0b4e723e */ /* 0x000fe200048070ff */
[C---:B------:R-:W-:Y:S01]  /*b480*/  FMUL R10, R70.reuse, R21 ;  /* 0x00000015460a7220 */ /* 0x040fe20000400000 */
[C---:B------:R-:W-:Y:S01]  /*b490*/  FMUL R21, R70.reuse, R28 ;  /* 0x0000001c46157220 */ /* 0x040fe20000400000 */
        /* <DEDUP_REMOVED lines=8> */
[C---:B------:R-:W-:Y:S01]  /*b520*/  FMUL R18, R70.reuse, R25 ;  /* 0x0000001946127220 */ /* 0x040fe20000400000 */
[----:B------:R-:W-:Y:S01]  /*b530*/  F2FP.SATFINITE.E4M3.F32.PACK_AB_MERGE_C R14, R15, R14, RZ ;  /* 0x0000000e0f0e723e */ /* 0x000fe200048070ff */
        /* <DEDUP_REMOVED lines=8> */
[C---:B------:R-:W-:Y:S01]  /*b5c0*/  FFMA R11, R73.reuse, R88, R11 ;  /* 0x00000058490b7223 */ /* 0x040fe2000000000b */
[----:B------:R-:W-:Y:S01]  /*b5d0*/  FMUL R22, R70, R29 ;  /* 0x0000001d46167220 */ /* 0x000fe20000400000 */
        /* <DEDUP_REMOVED lines=13> */
[----:B------:R-:W-:Y:S01]  /*b6b0*/  FMUL R20, R70, R27 ;  /* 0x0000001b46147220 */ /* 0x000fe20000400000 */
[--C-:B------:R-:W-:Y:S01]  /*b6c0*/  HADD2.F32 R96, -RZ, R146.reuse.H0_H0 ;  /* 0x20000092ff607230 */ /* 0x100fe20000004100 */
[----:B------:R-:W-:Y:S01]  /*b6d0*/  F2FP.SATFINITE.E4M3.F32.PACK_AB_MERGE_C R16, R10, R7, R16 ;  /* 0x000000070a10723e */ /* 0x000fe20004807010 */
[----:B------:R-:W-:Y:S02]  /*b6e0*/  HADD2.F32 R97, -RZ, R146.H1_H1 ;  /* 0x30000092ff617230 */ /* 0x000fe40000004100 */
        /* <DEDUP_REMOVED lines=28> */
[----:B------:R-:W-:Y:S01]  /*b8b0*/  F2FP.F16.E4M3.UNPACK_B R151, R151.H1 ;  /* 0x00000097ff97723e */ /* 0x000fe200030006ff */
[----:B------:R-:W-:Y:S01]  /*b8c0*/  FMUL R38, R70, R45 ;  /* 0x0000002d46267220 */ /* 0x000fe20000400000 */
[----:B------:R-:W-:Y:S01]  /*b8d0*/  F2FP.SATFINITE.E4M3.F32.PACK_AB_MERGE_C R19, R28, R27, RZ ;  /* 0x0000001b1c13723e */ /* 0x000fe200048070ff */
[----:B------:R-:W-:Y:S01]  /*b8e0*/  FFMA R31, R73, R104, R31 ;  /* 0x00000068491f7223 */ /* 0x000fe2000000001f */
[C---:B------:R-:W-:Y:S01]  /*b8f0*/  FMUL R45, R70.reuse, R52 ;  /* 0x00000034462d7220 */ /* 0x040fe20000400000 */
[C---:B------:R-:W-:Y:S01]  /*b900*/  FMUL R52, R70.reuse, R59 ;  /* 0x0000003b46347220 */ /* 0x040fe20000400000 */
[----:B------:R-:W-:Y:S01]  /*b910*/  F2FP.F16.E4M3.UNPACK_B R152, R152.H1 ;  /* 0x00000098ff98723e */ /* 0x000fe200030006ff */
[C---:B------:R-:W-:Y:S01]  /*b920*/  FMUL R59, R70.reuse, R66 ;  /* 0x00000042463b7220 */ /* 0x040fe20000400000 */
[----:B------:R-:W-:Y:S01]  /*b930*/  F2FP.SATFINITE.E4M3.F32.PACK_AB_MERGE_C R66, R13, R12, R14 ;  /* 0x0000000c0d42723e */ /* 0x000fe2000480700e */
        /* <DEDUP_REMOVED lines=11> */
[C---:B------:R-:W-:Y:S01]  /*b9f0*/  FFMA R35, R73.reuse, R108, R35 ;  /* 0x0000006c49237223 */ /* 0x040fe20000000023 */
[C---:B------:R-:W-:Y:S01]  /*ba00*/  FMUL R36, R70.reuse, R43 ;  /* 0x0000002b46247220 */ /* 0x040fe20000400000 */
[--C-:B------:R-:W-:Y:S02]  /*ba10*/  HADD2.F32 R112, -RZ, R150.reuse.H0_H0 ;  /* 0x20000096ff707230 */ /* 0x100fe40000004100 */
[C---:B------:R-:W-:Y:S01]  /*ba20*/  FMUL R39, R70.reuse, R46 ;  /* 0x0000002e46277220 */ /* 0x040fe20000400000 */
        /* <DEDUP_REMOVED lines=13> */
[C---:B------:R-:W-:Y:S01]  /*bb00*/  FMUL R46, R70.reuse, R53 ;  /* 0x00000035462e7220 */ /* 0x040fe20000400000 */
[--C-:B------:R-:W-:Y:S02]  /*bb10*/  HADD2.F32 R120, -RZ, R152.reuse.H0_H0 ;  /* 0x20000098ff787230 */ /* 0x100fe40000004100 */
[C---:B------:R-:W-:Y:S01]  /*bb20*/  FMUL R50, R70.reuse, R57 ;  /* 0x0000003946327220 */ /* 0x040fe20000400000 */
[C---:B------:R-:W-:Y:S01]  /*bb30*/  FMUL R51, R70.reuse, R58 ;  /* 0x0000003a46337220 */ /* 0x040fe20000400000 */
[C---:B------:R-:W-:Y:S01]  /*bb40*/  FMUL R53, R70.reuse, R60 ;  /* 0x0000003c46357220 */ /* 0x040fe20000400000 */
[C---:B------:R-:W-:Y:S01]  /*bb50*/  FFMA R43, R73.reuse, R116, R43 ;  /* 0x00000074492b7223 */ /* 0x040fe2000000002b */
[----:B------:R-:W-:Y:S02]  /*bb60*/  HADD2.F32 R121, -RZ, R152.H1_H1 ;  /* 0x30000098ff797230 */ /* 0x000fe40000004100 */
[C---:B------:R-:W-:Y:S01]  /*bb70*/  FMUL R47, R70.reuse, R54 ;  /* 0x00000036462f7220 */ /* 0x040fe20000400000 */
[C---:B------:R-:W-:Y:S01]  /*bb80*/  FMUL R57, R70.reuse, R64 ;  /* 0x0000004046397220 */ /* 0x040fe20000400000 */
[C---:B------:R-:W-:Y:S01]  /*bb90*/  FMUL R58, R70.reuse, R65 ;  /* 0x00000041463a7220 */ /* 0x040fe20000400000 */
[C---:B------:R-:W-:Y:S01]  /*bba0*/  FMUL R60, R70.reuse, R67 ;  /* 0x00000043463c7220 */ /* 0x040fe20000400000 */
[----:B------:R-:W-:Y:S01]  /*bbb0*/  FFMA R44, R73, R117, R44 ;  /* 0x00000075492c7223 */ /* 0x000fe2000000002c */
[C---:B------:R-:W-:Y:S01]  /*bbc0*/  FMUL R48, R70.reuse, R55 ;  /* 0x0000003746307220 */ /* 0x040fe20000400000 */
[----:B------:R-:W-:Y:S01]  /*bbd0*/  F2FP.SATFINITE.E4M3.F32.PACK_AB_MERGE_C R64, R5, R4, R76 ;  /* 0x000000040540723e */ /* 0x000fe2000480704c */
[----:B------:R-:W-:Y:S01]  /*bbe0*/  FFMA R45, R73, R118, R45 ;  /* 0x00000076492d7223 */ /* 0x000fe2000000002d */
[----:B------:R-:W-:Y:S01]  /*bbf0*/  F2FP.SATFINITE.E4M3.F32.PACK_AB_MERGE_C R65, R9, R8, R78 ;  /* 0x000000080941723e */ /* 0x000fe2000480704e */
[----:B------:R-:W-:Y:S01]  /*bc00*/  FMUL R49, R70, R56 ;  /* 0x0000003846317220 */ /* 0x000fe20000400000 */
[----:B------:R-:W-:Y:S01]  /*bc10*/  F2FP.SATFINITE.E4M3.F32.PACK_AB_MERGE_C R67, R2, R0, R3 ;  /* 0x000000000243723e */ /* 0x000fe20004807003 */
[C---:B------:R-:W-:Y:S01]  /*bc20*/  FFMA R46, R73.reuse, R119, R46 ;  /* 0x00000077492e7223 */ /* 0x040fe2000000002e */
[----:B------:R-:W-:Y:S01]  /*bc30*/  F2FP.F16.E4M3.UNPACK_B R154, R154.H1 ;  /* 0x0000009aff9a723e */ /* 0x000fe200030006ff */
[--C-:B------:R-:W-:Y:S02]  /*bc40*/  HADD2.F32 R124, -RZ, R153.reuse.H0_H0 ;  /* 0x20000099ff7c7230 */ /* 0x100fe40000004100 */
[C---:B------:R-:W-:Y:S01]  /*bc50*/  FFMA R47, R73.reuse, R120, R47 ;  /* 0x00000078492f7223 */ /* 0x040fe2000000002f */
[----:B------:R1:W-:Y:S01]  /*bc60*/  STS.128 [R137+UR44+0xa200], R64 ;  /* 0x00a2004089007988 */ /* 0x0003e20008000c2c */
[----:B------:R-:W-:Y:S02]  /*bc70*/  HADD2.F32 R125, -RZ, R153.H1_H1 ;  /* 0x30000099ff7d7230 */ /* 0x000fe40000004100 */
[C---:B------:R-:W-:Y:S01]  /*bc80*/  FFMA R48, R73.reuse, R121, R48 ;  /* 0x0000007949307223 */ /* 0x040fe20000000030 */
[C---:B------:R-:W-:Y:S01]  /*bc90*/  FFMA R49, R73.reuse, R122, R49 ;  /* 0x0000007a49317223 */ /* 0x040fe20000000031 */
[----:B------:R-:W-:Y:S01]  /*bca0*/  F2FP.F16.E4M3.UNPACK_B R155, R155.H1 ;  /* 0x0000009bff9b723e */ /* 0x000fe200030006ff */
[C---:B------:R-:W-:Y:S01]  /*bcb0*/  FFMA R50, R73.reuse, R123, R50 ;  /* 0x0000007b49327223 */ /* 0x040fe20000000032 */
[----:B------:R-:W-:Y:S01]  /*bcc0*/  FMUL R54, R70, R61 ;  /* 0x0000003d46367220 */ /* 0x000fe20000400000 */
[--C-:B------:R-:W-:Y:S01]  /*bcd0*/  HADD2.F32 R128, -RZ, R154.reuse.H0_H0 ;  /* 0x2000009aff807230 */ /* 0x100fe20000004100 */
[----:B------:R1:W-:Y:S01]  /*bce0*/  STS.128 [R178+0xa010], R16 ;  /* 0x00a01010b2007388 */ /* 0x0003e20000000c00 */
[----:B------:R-:W-:Y:S01]  /*bcf0*/  F2FP.SATFINITE.E4M3.F32.PACK_AB_MERGE_C R35, R36, R35, RZ ;  /* 0x000000232423723e */ /* 0x000fe200048070ff */
[C---:B------:R-:W-:Y:S01]  /*bd00*/  FFMA R51, R73.reuse, R124, R51 ;  /* 0x0000007c49337223 */ /* 0x040fe20000000033 */
[----:B------:R-:W-:Y:S01]  /*bd10*/  F2FP.SATFINITE.E4M3.F32.PACK_AB_MERGE_C R39, R40, R39, RZ ;  /* 0x000000272827723e */ /* 0x000fe200048070ff */
[----:B------:R-:W-:Y:S02]  /*bd20*/  HADD2.F32 R129, -RZ, R154.H1_H1 ;  /* 0x3000009aff817230 */ /* 0x000fe40000004100 */
[C---:B------:R-:W-:Y:S01]  /*bd30*/  FMUL R55, R70.reuse, R62 ;  /* 0x0000003e46377220 */ /* 0x040fe20000400000 */
[C---:B------:R-:W-:Y:S01]  /*bd40*/  FFMA R52, R73.reuse, R125, R52 ;  /* 0x0000007d49347223 */ /* 0x040fe20000000034 */
[----:B------:R-:W-:Y:S01]  /*bd50*/  FMUL R56, R70, R63 ;  /* 0x0000003f46387220 */ /* 0x000fe20000400000 */
[C---:B------:R-:W-:Y:S01]  /*bd60*/  FFMA R53, R73.reuse, R126, R53 ;  /* 0x0000007e49357223 */ /* 0x040fe20000000035 */
[C---:B------:R-:W-:Y:S01]  /*bd70*/  FFMA R54, R73.reuse, R127, R54 ;  /* 0x0000007f49367223 */ /* 0x040fe20000000036 */
[--C-:B------:R-:W-:Y:S02]  /*bd80*/  HADD2.F32 R74, -RZ, R155.reuse.H0_H0 ;  /* 0x2000009bff4a7230 */ /* 0x100fe40000004100 */
[C---:B------:R-:W-:Y:S01]  /*bd90*/  FFMA R55, R73.reuse, R128, R55 ;  /* 0x0000008049377223 */ /* 0x040fe20000000037 */
[----:B------:R-:W-:Y:S02]  /*bda0*/  HADD2.F32 R131, -RZ, R155.H1_H1 ;  /* 0x3000009bff837230 */ /* 0x000fe40000004100 */
[C---:B------:R-:W-:Y:S01]  /*bdb0*/  FFMA R56, R73.reuse, R129, R56 ;  /* 0x0000008149387223 */ /* 0x040fe20000000038 */
[----:B------:R-:W-:Y:S01]  /*bdc0*/  F2FP.SATFINITE.E4M3.F32.PACK_AB_MERGE_C R43, R44, R43, RZ ;  /* 0x0000002b2c2b723e */ /* 0x000fe200048070ff */
[C---:B------:R-:W-:Y:S01]  /*bdd0*/  FFMA R57, R73.reuse, R72, R57 ;  /* 0x0000004849397223 */ /* 0x040fe20000000039 */
[C---:B------:R-:W-:Y:S01]  /*bde0*/  FFMA R58, R73.reuse, R75, R58 ;  /* 0x0000004b493a7223 */ /* 0x040fe2000000003a */
[C---:B------:R-:W-:Y:S01]  /*bdf0*/  FFMA R59, R73.reuse, R74, R59 ;  /* 0x0000004a493b7223 */ /* 0x040fe2000000003b */
[----:B------:R-:W-:Y:S01]  /*be00*/  F2FP.SATFINITE.E4M3.F32.PACK_AB_MERGE_C R33, R34, R33, R35 ;  /* 0x000000212221723e */ /* 0x000fe20004807023 */
[----:B------:R-:W-:Y:S01]  /*be10*/  FFMA R60, R73, R131, R60 ;  /* 0x00000083493c7223 */ /* 0x000fe2000000003c */
[----:B------:R-:W-:Y:S02]  /*be20*/  F2FP.SATFINITE.E4M3.F32.PACK_AB_MERGE_C R32, R30, R29, R32 ;  /* 0x0000001d1e20723e */ /* 0x000fe40004807020 */
        /* <DEDUP_REMOVED lines=11> */
[----:B------:R-:W-:Y:S03]  /*bee0*/  IADD3 R68, PT, PT, R68, 0x1, RZ ;  /* 0x0000000144447810 */ /* 0x000fe60007ffe0ff */
        /* <DEDUP_REMOVED lines=18> */
.L_x_150:
[----:B------:R-:W-:Y:S05]  /*c010*/  BSYNC.RECONVERGENT B0 ;  /* 0x0000000000007941 */ /* 0x000fea0003800200 */
.L_x_149:
[----:B------:R-:W-:Y:S01]  /*c020*/  R2UR UR5, R160 ;  /* 0x00000000a00572ca */ /* 0x000fe200000e0000 */
[----:B------:R-:W-:Y:S01]  /*c030*/  BAR.SYNC.DEFER_BLOCKING 0x1, 0x80 ;  /* 0x0042000000007b1d */ /* 0x000fe20000010000 */
[----:B------:R-:W-:Y:S01]  /*c040*/  R2UR UR4, R161 ;  /* 0x00000000a10472ca */ /* 0x000fe200000e0000 */
[----:B------:R-:W-:Y:S01]  /*c050*/  UISETP.NE.AND UP0, UPT, UR46, URZ, UPT ;  /* 0x000000ff2e00728c */ /* 0x000fe2000bf05270 */
[----:B------:R-:W-:Y:S02]  /*c060*/  ISETP.NE.AND P0, PT, R164, 0x2, PT ;  /* 0x00000002a400780c */ /* 0x000fe40003f05270 */
[----:B------:R-:W-:Y:S02]  /*c070*/  ISETP.NE.AND P1, PT, R68, 0x2, PT ;  /* 0x000000024400780c */ /* 0x000fe40003f25270 */
[----:B------:R-:W-:Y:S02]  /*c080*/  SEL R0, RZ, 0x1, P0 ;  /* 0x00000001ff007807 */ /* 0x000fe40000000000 */
[----:B------:R-:W-:Y:S02]  /*c090*/  SEL R3, RZ, 0x1, P1 ;  /* 0x00000001ff037807 */ /* 0x000fe40000800000 */
[----:B------:R-:W-:Y:S01]  /*c0a0*/  LOP3.LUT R169, R169, R0, RZ, 0x3c, !PT ;  /* 0x00000000a9a97212 */ /* 0x000fe200078e3cff */
[----:B------:R-:W-:Y:S01]  /*c0b0*/  UIADD3 UR20, UPT, UPT, UR37, UR5, URZ ;  /* 0x0000000525147290 */ /* 0x000fe2000fffe0ff */
[----:B------:R-:W-:Y:S01]  /*c0c0*/  LOP3.LUT R170, R170, R3, RZ, 0x3c, !PT ;  /* 0x00000003aaaa7212 */ /* 0x000fe200078e3cff */
[----:B------:R-:W-:Y:S01]  /*c0d0*/  UIADD3 UR16, UPT, UPT, UR38, UR4, URZ ;  /* 0x0000000426107290 */ /* 0x000fe2000fffe0ff */
[----:B------:R-:W-:Y:S02]  /*c0e0*/  SEL R164, R164, RZ, P0 ;  /* 0x000000ffa4a47207 */ /* 0x000fe40000000000 */
[----:B------:R-:W-:Y:S01]  /*c0f0*/  SEL R68, R68, RZ, P1 ;  /* 0x000000ff44447207 */ /* 0x000fe20000800000 */
[----:B------:R-:W-:Y:S01]  /*c100*/  UMOV UR36, UR59 ;  /* 0x0000003b00247c82 */ /* 0x000fe20008000000 */
[----:B------:R-:W-:Y:S07]  /*c110*/  BRA.U UP0, `(.L_x_151) ;  /* 0xffffff9900787547 */ /* 0x000fee000b83ffff */
[----:B------:R-:W-:Y:S05]  /*c120*/  EXIT ;  /* 0x000000000000794d */ /* 0x000fea0003800000 */
.L_x_25:
[----:B--2---:R2:W3:Y:S02]  /*c130*/  SYNCS.PHASECHK.TRANS64.TRYWAIT P0, [R3+URZ+0x150], R2 ;  /* 0x00015002030075a7 */ /* 0x0044e400080011ff */
[----:B---3--:R-:W-:Y:S05]  /*c140*/  @!P0 NANOSLEEP.SYNCS 0x989680 ;  /* 0x009896800000895d */ /* 0x008fea0003900000 */
[----:B------:R-:W3:Y:S02]  /*c150*/  @!P0 SYNCS.PHASECHK.TRANS64 P0, [R3+URZ+0x150], R2 ;  /* 0x00015002030085a7 */ /* 0x000ee400080010ff */
[----:B---3--:R-:W-:Y:S05]  /*c160*/  @!P0 BRA `(.L_x_25) ;  /* 0xfffffffc00f08947 */ /* 0x008fea000383ffff */
[----:B------:R-:W-:Y:S05]  /*c170*/  BRA `(.L_x_152) ;  /* 0xffffff5800647947 */ /* 0x000fea000383ffff */
.L_x_28:
[----:B-1----:R-:W-:-:S07]  /*c180*/  MOV R0, UR33 ;  /* 0x0000002100007c02 */ /* 0x002fce0008000f00 */
.L_x_153:
[----:B-1----:R1:W2:Y:S02]  /*c190*/  SYNCS.PHASECHK.TRANS64.TRYWAIT P0, [R0+URZ+0x58], R3 ;  /* 0x00005803000075a7 */ /* 0x0022a400080011ff */
[----:B--2---:R-:W-:Y:S05]  /*c1a0*/  @!P0 NANOSLEEP.SYNCS 0x989680 ;  /* 0x009896800000895d */ /* 0x004fea0003900000 */
[----:B------:R-:W2:Y:S02]  /*c1b0*/  @!P0 SYNCS.PHASECHK.TRANS64 P0, [R0+URZ+0x58], R3 ;  /* 0x00005803000085a7 */ /* 0x000ea400080010ff */
[----:B--2---:R-:W-:Y:S05]  /*c1c0*/  @!P0 BRA `(.L_x_153) ;  /* 0xfffffffc00f08947 */ /* 0x004fea000383ffff */
[----:B------:R-:W-:Y:S05]  /*c1d0*/  BRA `(.L_x_27) ;  /* 0xffffff5800bc7947 */ /* 0x000fea000383ffff */
.L_x_35:
[----:B-1----:R-:W-:-:S07]  /*c1e0*/  MOV R0, UR17 ;  /* 0x0000001100007c02 */ /* 0x002fce0008000f00 */
.L_x_154:
[----:B-1----:R1:W2:Y:S02]  /*c1f0*/  SYNCS.PHASECHK.TRANS64.TRYWAIT P0, [R0+URZ+0x58], R3 ;  /* 0x00005803000075a7 */ /* 0x0022a400080011ff */
[----:B--2---:R-:W-:Y:S05]  /*c200*/  @!P0 NANOSLEEP.SYNCS 0x989680 ;  /* 0x009896800000895d */ /* 0x004fea0003900000 */
[----:B------:R-:W2:Y:S02]  /*c210*/  @!P0 SYNCS.PHASECHK.TRANS64 P0, [R0+URZ+0x58], R3 ;  /* 0x00005803000085a7 */ /* 0x000ea400080010ff */
[----:B--2---:R-:W-:Y:S05]  /*c220*/  @!P0 BRA `(.L_x_154) ;  /* 0xfffffffc00f08947 */ /* 0x004fea000383ffff */
[----:B------:R-:W-:Y:S05]  /*c230*/  BRA `(.L_x_34) ;  /* 0xffffff5c007c7947 */ /* 0x000fea000383ffff */
.L_x_40:
[----:B-1----:R1:W2:Y:S02]  /*c240*/  SYNCS.PHASECHK.TRANS64.TRYWAIT P0, [R3+URZ+0x100], R0 ;  /* 0x00010000030075a7 */ /* 0x0022a400080011ff */
[----:B--2---:R-:W-:Y:S05]  /*c250*/  @!P0 NANOSLEEP.SYNCS 0x989680 ;  /* 0x009896800000895d */ /* 0x004fea0003900000 */
[----:B------:R-:W2:Y:S02]  /*c260*/  @!P0 SYNCS.PHASECHK.TRANS64 P0, [R3+URZ+0x100], R0 ;  /* 0x00010000030085a7 */ /* 0x000ea400080010ff */
[----:B--2---:R-:W-:Y:S05]  /*c270*/  @!P0 BRA `(.L_x_40) ;  /* 0xfffffffc00f08947 */ /* 0x004fea000383ffff */
[----:B------:R-:W-:Y:S05]  /*c280*/  BRA `(.L_x_155) ;  /* 0xffffff6000247947 */ /* 0x000fea000383ffff */
.L_x_44:
[----:B-1----:R-:W-:-:S07]  /*c290*/  MOV R0, UR4 ;  /* 0x0000000400007c02 */ /* 0x002fce0008000f00 */
.L_x_156:
[----:B-1----:R1:W2:Y:S02]  /*c2a0*/  SYNCS.PHASECHK.TRANS64.TRYWAIT P0, [R0+URZ], R3 ;  /* 0x00000003000075a7 */ /* 0x0022a400080011ff */
[----:B--2---:R-:W-:Y:S05]  /*c2b0*/  @!P0 NANOSLEEP.SYNCS 0x989680 ;  /* 0x009896800000895d */ /* 0x004fea0003900000 */
[----:B------:R-:W2:Y:S02]  /*c2c0*/  @!P0 SYNCS.PHASECHK.TRANS64 P0, [R0+URZ], R3 ;  /* 0x00000003000085a7 */ /* 0x000ea400080010ff */
[----:B--2---:R-:W-:Y:S05]  /*c2d0*/  @!P0 BRA `(.L_x_156) ;  /* 0xfffffffc00f08947 */ /* 0x004fea000383ffff */
[----:B------:R-:W-:Y:S05]  /*c2e0*/  BRA `(.L_x_157) ;  /* 0xffffff6400d07947 */ /* 0x000fea000383ffff */
.L_x_45:
[----:B------:R-:W-:-:S07]  /*c2f0*/  MOV R0, UR5 ;  /* 0x0000000500007c02 */ /* 0x000fce0008000f00 */
.L_x_158:
[----:B-1----:R1:W2:Y:S02]  /*c300*/  SYNCS.PHASECHK.TRANS64.TRYWAIT P0, [R0+URZ], R3 ;  /* 0x00000003000075a7 */ /* 0x0022a400080011ff */
[----:B--2---:R-:W-:Y:S05]  /*c310*/  @!P0 NANOSLEEP.SYNCS 0x989680 ;  /* 0x009896800000895d */ /* 0x004fea0003900000 */
[----:B------:R-:W2:Y:S02]  /*c320*/  @!P0 SYNCS.PHASECHK.TRANS64 P0, [R0+URZ], R3 ;  /* 0x00000003000085a7 */ /* 0x000ea400080010ff */
[----:B--2---:R-:W-:Y:S05]  /*c330*/  @!P0 BRA `(.L_x_158) ;  /* 0xfffffffc00f08947 */ /* 0x004fea000383ffff */
[----:B------:R-:W-:Y:S05]  /*c340*/  BRA `(.L_x_159) ;  /* 0xffffff6400dc7947 */ /* 0x000fea000383ffff */
.L_x_46:
[----:B------:R-:W-:-:S07]  /*c350*/  MOV R0, UR5 ;  /* 0x0000000500007c02 */ /* 0x000fce0008000f00 */
.L_x_160:
[----:B-1----:R1:W2:Y:S02]  /*c360*/  SYNCS.PHASECHK.TRANS64.TRYWAIT P0, [R0+URZ], R3 ;  /* 0x00000003000075a7 */ /* 0x0022a400080011ff */
[----:B--2---:R-:W-:Y:S05]  /*c370*/  @!P0 NANOSLEEP.SYNCS 0x989680 ;  /* 0x009896800000895d */ /* 0x004fea0003900000 */
[----:B------:R-:W2:Y:S02]  /*c380*/  @!P0 SYNCS.PHASECHK.TRANS64 P0, [R0+URZ], R3 ;  /* 0x00000003000085a7 */ /* 0x000ea400080010ff */
[----:B--2---:R-:W-:Y:S05]  /*c390*/  @!P0 BRA `(.L_x_160) ;  /* 0xfffffffc00f08947 */ /* 0x004fea000383ffff */
[----:B------:R-:W-:Y:S05]  /*c3a0*/  BRA `(.L_x_161) ;  /* 0xffffff6400e87947 */ /* 0x000fea000383ffff */
.L_x_47:
[----:B------:R-:W-:-:S07]  /*c3b0*/  MOV R0, UR5 ;  /* 0x0000000500007c02 */ /* 0x000fce0008000f00 */
.L_x_162:
[----:B-1----:R1:W2:Y:S02]  /*c3c0*/  SYNCS.PHASECHK.TRANS64.TRYWAIT P0, [R0+URZ], R3 ;  /* 0x00000003000075a7 */ /* 0x0022a400080011ff */
[----:B--2---:R-:W-:Y:S05]  /*c3d0*/  @!P0 NANOSLEEP.SYNCS 0x989680 ;  /* 0x009896800000895d */ /* 0x004fea0003900000 */
[----:B------:R-:W2:Y:S02]  /*c3e0*/  @!P0 SYNCS.PHASECHK.TRANS64 P0, [R0+URZ], R3 ;  /* 0x00000003000085a7 */ /* 0x000ea400080010ff */
[----:B--2---:R-:W-:Y:S05]  /*c3f0*/  @!P0 BRA `(.L_x_162) ;  /* 0xfffffffc00f08947 */ /* 0x004fea000383ffff */
[----:B------:R-:W-:Y:S05]  /*c400*/  BRA `(.L_x_163) ;  /* 0xffffff6400f47947 */ /* 0x000fea000383ffff */
.L_x_48:
[----:B------:R-:W-:-:S07]  /*c410*/  MOV R0, UR5 ;  /* 0x0000000500007c02 */ /* 0x000fce0008000f00 */
.L_x_164:
[----:B-1----:R1:W2:Y:S02]  /*c420*/  SYNCS.PHASECHK.TRANS64.TRYWAIT P0, [R0+URZ], R3 ;  /* 0x00000003000075a7 */ /* 0x0022a400080011ff */
[----:B--2---:R-:W-:Y:S05]  /*c430*/  @!P0 NANOSLEEP.SYNCS 0x989680 ;  /* 0x009896800000895d */ /* 0x004fea0003900000 */
[----:B------:R-:W2:Y:S02]  /*c440*/  @!P0 SYNCS.PHASECHK.TRANS64 P0, [R0+URZ], R3 ;  /* 0x00000003000085a7 */ /* 0x000ea400080010ff */
[----:B--2---:R-:W-:Y:S05]  /*c450*/  @!P0 BRA `(.L_x_164) ;  /* 0xfffffffc00f08947 */ /* 0x004fea000383ffff */
[----:B------:R-:W-:Y:S05]  /*c460*/  BRA `(.L_x_165) ;  /* 0xffffff6800007947 */ /* 0x000fea000383ffff */
.L_x_49:
[----:B------:R-:W-:-:S07]  /*c470*/  MOV R0, UR5 ;  /* 0x0000000500007c02 */ /* 0x000fce0008000f00 */
.L_x_166:
[----:B-1----:R1:W2:Y:S02]  /*c480*/  SYNCS.PHASECHK.TRANS64.TRYWAIT P0, [R0+URZ], R3 ;  /* 0x00000003000075a7 */ /* 0x0022a400080011ff */
[----:B--2---:R-:W-:Y:S05]  /*c490*/  @!P0 NANOSLEEP.SYNCS 0x989680 ;  /* 0x009896800000895d */ /* 0x004fea0003900000 */
[----:B------:R-:W2:Y:S02]  /*c4a0*/  @!P0 SYNCS.PHASECHK.TRANS64 P0, [R0+URZ], R3 ;  /* 0x00000003000085a7 */ /* 0x000ea400080010ff */
[----:B--2---:R-:W-:Y:S05]  /*c4b0*/  @!P0 BRA `(.L_x_166) ;  /* 0xfffffffc00f08947 */ /* 0x004fea000383ffff */
[----:B------:R-:W-:Y:S05]  /*c4c0*/  BRA `(.L_x_167) ;  /* 0xffffff68000c7947 */ /* 0x000fea000383ffff */
.L_x_50:
[----:B------:R-:W-:-:S07]  /*c4d0*/  MOV R0, UR5 ;  /* 0x0000000500007c02 */ /* 0x000fce0008000f00 */
.L_x_168:
[----:B-1----:R1:W2:Y:S02]  /*c4e0*/  SYNCS.PHASECHK.TRANS64.TRYWAIT P0, [R0+URZ], R3 ;  /* 0x00000003000075a7 */ /* 0x0022a400080011ff */
[----:B--2---:R-:W-:Y:S05]  /*c4f0*/  @!P0 NANOSLEEP.SYNCS 0x989680 ;  /* 0x009896800000895d */ /* 0x004fea0003900000 */
[----:B------:R-:W2:Y:S02]  /*c500*/  @!P0 SYNCS.PHASECHK.TRANS64 P0, [R0+URZ], R3 ;  /* 0x00000003000085a7 */ /* 0x000ea400080010ff */
[----:B--2---:R-:W-:Y:S05]  /*c510*/  @!P0 BRA `(.L_x_168) ;  /* 0xfffffffc00f08947 */ /* 0x004fea000383ffff */
[----:B------:R-:W-:Y:S05]  /*c520*/  BRA `(.L_x_169) ;  /* 0xffffff6800187947 */ /* 0x000fea000383ffff */
.L_x_51:
[----:B------:R-:W-:-:S07]  /*c530*/  MOV R0, UR5 ;  /* 0x0000000500007c02 */ /* 0x000fce0008000f00 */
.L_x_170:
[----:B-1----:R1:W2:Y:S02]  /*c540*/  SYNCS.PHASECHK.TRANS64.TRYWAIT P0, [R0+URZ], R3 ;  /* 0x00000003000075a7 */ /* 0x0022a400080011ff */
[----:B--2---:R-:W-:Y:S05]  /*c550*/  @!P0 NANOSLEEP.SYNCS 0x989680 ;  /* 0x009896800000895d */ /* 0x004fea0003900000 */
[----:B------:R-:W2:Y:S02]  /*c560*/  @!P0 SYNCS.PHASECHK.TRANS64 P0, [R0+URZ], R3 ;  /* 0x00000003000085a7 */ /* 0x000ea400080010ff */
[----:B--2---:R-:W-:Y:S05]  /*c570*/  @!P0 BRA `(.L_x_170) ;  /* 0xfffffffc00f08947 */ /* 0x004fea000383ffff */
[----:B------:R-:W-:Y:S05]  /*c580*/  BRA `(.L_x_171) ;  /* 0xffffff6800247947 */ /* 0x000fea000383ffff */
.L_x_52:
[----:B------:R-:W-:-:S07]  /*c590*/  MOV R0, UR5 ;  /* 0x0000000500007c02 */ /* 0x000fce0008000f00 */
.L_x_172:
[----:B-1----:R1:W2:Y:S02]  /*c5a0*/  SYNCS.PHASECHK.TRANS64.TRYWAIT P0, [R0+URZ], R3 ;  /* 0x00000003000075a7 */ /* 0x0022a400080011ff */
[----:B--2---:R-:W-:Y:S05]  /*c5b0*/  @!P0 NANOSLEEP.SYNCS 0x989680 ;  /* 0x009896800000895d */ /* 0x004fea0003900000 */
[----:B------:R-:W2:Y:S02]  /*c5c0*/  @!P0 SYNCS.PHASECHK.TRANS64 P0, [R0+URZ], R3 ;  /* 0x00000003000085a7 */ /* 0x000ea400080010ff */
[----:B--2---:R-:W-:Y:S05]  /*c5d0*/  @!P0 BRA `(.L_x_172) ;  /* 0xfffffffc00f08947 */ /* 0x004fea000383ffff */
[----:B------:R-:W-:Y:S05]  /*c5e0*/  BRA `(.L_x_173) ;  /* 0xffffff6800307947 */ /* 0x000fea000383ffff */
.L_x_53:
[----:B------:R-:W-:-:S07]  /*c5f0*/  MOV R0, UR5 ;  /* 0x0000000500007c02 */ /* 0x000fce0008000f00 */
.L_x_174:
[----:B-1----:R1:W2:Y:S02]  /*c600*/  SYNCS.PHASECHK.TRANS64.TRYWAIT P0, [R0+URZ], R3 ;  /* 0x00000003000075a7 */ /* 0x0022a400080011ff */
[----:B--2---:R-:W-:Y:S05]  /*c610*/  @!P0 NANOSLEEP.SYNCS 0x989680 ;  /* 0x009896800000895d */ /* 0x004fea0003900000 */
[----:B------:R-:W2:Y:S02]  /*c620*/  @!P0 SYNCS.PHASECHK.TRANS64 P0, [R0+URZ], R3 ;  /* 0x00000003000085a7 */ /* 0x000ea400080010ff */
[----:B--2---:R-:W-:Y:S05]  /*c630*/  @!P0 BRA `(.L_x_174) ;  /* 0xfffffffc00f08947 */ /* 0x004fea000383ffff */
[----:B------:R-:W-:Y:S05]  /*c640*/  BRA `(.L_x_175) ;  /* 0xffffff68003c7947 */ /* 0x000fea000383ffff */
.L_x_56:
[----:B-1----:R1:W2:Y:S02]  /*c650*/  SYNCS.PHASECHK.TRANS64.TRYWAIT P0, [R0+URZ+0x140], R5 ;  /* 0x00014005000075a7 */ /* 0x0022a400080011ff */
[----:B--2---:R-:W-:Y:S05]  /*c660*/  @!P0 NANOSLEEP.SYNCS 0x989680 ;  /* 0x009896800000895d */ /* 0x004fea0003900000 */
[----:B------:R-:W2:Y:S02]  /*c670*/  @!P0 SYNCS.PHASECHK.TRANS64 P0, [R0+URZ+0x140], R5 ;  /* 0x00014005000085a7 */ /* 0x000ea400080010ff */
[----:B--2---:R-:W-:Y:S05]  /*c680*/  @!P0 BRA `(.L_x_56) ;  /* 0xfffffffc00f08947 */ /* 0x004fea000383ffff */
[----:B------:R-:W-:Y:S05]  /*c690*/  BRA `(.L_x_176) ;  /* 0xffffff6800987947 */ /* 0x000fea000383ffff */
.L_x_57:
[----:B------:R-:W-:-:S07]  /*c6a0*/  MOV R0, UR4 ;  /* 0x0000000400007c02 */ /* 0x000fce0008000f00 */
.L_x_177:
[----:B-1----:R1:W2:Y:S02]  /*c6b0*/  SYNCS.PHASECHK.TRANS64.TRYWAIT P0, [R0+URZ+0x110], R7 ;  /* 0x00011007000075a7 */ /* 0x0022a400080011ff */
[----:B--2---:R-:W-:Y:S05]  /*c6c0*/  @!P0 NANOSLEEP.SYNCS 0x989680 ;  /* 0x009896800000895d */ /* 0x004fea0003900000 */
[----:B------:R-:W2:Y:S02]  /*c6d0*/  @!P0 SYNCS.PHASECHK.TRANS64 P0, [R0+URZ+0x110], R7 ;  /* 0x00011007000085a7 */ /* 0x000ea400080010ff */
[----:B--2---:R-:W-:Y:S05]  /*c6e0*/  @!P0 BRA `(.L_x_177) ;  /* 0xfffffffc00f08947 */ /* 0x004fea000383ffff */
[----:B------:R-:W-:Y:S05]  /*c6f0*/  BRA `(.L_x_178) ;  /* 0xffffff6800a87947 */ /* 0x000fea000383ffff */
.L_x_58:
[----:B-1----:R1:W2:Y:S02]  /*c700*/  SYNCS.PHASECHK.TRANS64.TRYWAIT P1, [R0+URZ+0x100], R5 ;  /* 0x00010005000075a7 */ /* 0x0022a400080211ff */
[----:B--2---:R-:W-:Y:S05]  /*c710*/  @!P1 NANOSLEEP.SYNCS 0x989680 ;  /* 0x009896800000995d */ /* 0x004fea0003900000 */
[----:B------:R-:W2:Y:S02]  /*c720*/  @!P1 SYNCS.PHASECHK.TRANS64 P1, [R0+URZ+0x100], R5 ;  /* 0x00010005000095a7 */ /* 0x000ea400080210ff */
[----:B--2---:R-:W-:Y:S05]  /*c730*/  @!P1 BRA `(.L_x_58) ;  /* 0xfffffffc00f09947 */ /* 0x004fea000383ffff */
[----:B------:R-:W-:Y:S05]  /*c740*/  BRA `(.L_x_179) ;  /* 0xffffff6800d87947 */ /* 0x000fea000383ffff */
.L_x_61:
[----:B------:R-:W-:-:S07]  /*c750*/  MOV R0, UR4 ;  /* 0x0000000400007c02 */ /* 0x000fce0008000f00 */
.L_x_180:
[----:B-1----:R1:W2:Y:S02]  /*c760*/  SYNCS.PHASECHK.TRANS64.TRYWAIT P0, [R0+URZ+0x110], R3 ;  /* 0x00011003000075a7 */ /* 0x0022a400080011ff */
[----:B--2---:R-:W-:Y:S05]  /*c770*/  @!P0 NANOSLEEP.SYNCS 0x989680 ;  /* 0x009896800000895d */ /* 0x004fea0003900000 */
[----:B------:R-:W2:Y:S02]  /*c780*/  @!P0 SYNCS.PHASECHK.TRANS64 P0, [R0+URZ+0x110], R3 ;  /* 0x00011003000085a7 */ /* 0x000ea400080010ff */
[----:B--2---:R-:W-:Y:S05]  /*c790*/  @!P0 BRA `(.L_x_180) ;  /* 0xfffffffc00f08947 */ /* 0x004fea000383ffff */
[----:B------:R-:W-:Y:S05]  /*c7a0*/  BRA `(.L_x_60) ;  /* 0xffffff6c002c7947 */ /* 0x000fea000383ffff */
.L_x_70:
[----:B-1----:R-:W-:-:S04]  /*c7b0*/  MOV R5, UR5 ;  /* 0x0000000500057c02 */ /* 0x002fc80008000f00 */
[----:B------:R1:W2:Y:S03]  /*c7c0*/  SYNCS.PHASECHK.TRANS64.TRYWAIT P0, [R5+URZ+0x8], R6 ;  /* 0x00000806050075a7 */ /* 0x0002a600080011ff */
[----:B--2---:R-:W-:Y:S05]  /*c7d0*/  @!P0 NANOSLEEP.SYNCS 0x989680 ;  /* 0x009896800000895d */ /* 0x004fea0003900000 */
[----:B------:R-:W2:Y:S02]  /*c7e0*/  @!P0 SYNCS.PHASECHK.TRANS64 P0, [R5+URZ+0x8], R6 ;  /* 0x00000806050085a7 */ /* 0x000ea400080010ff */
[----:B--2---:R-:W-:Y:S05]  /*c7f0*/  @!P0 BRA `(.L_x_70) ;  /* 0xfffffffc00ec8947 */ /* 0x004fea000383ffff */
[----:B------:R-:W-:Y:S05]  /*c800*/  BRA `(.L_x_69) ;  /* 0xffffff6c00e07947 */ /* 0x000fea000383ffff */
.L_x_72:
[----:B------:R-:W-:Y:S01]  /*c810*/  BSSY B0, `(.L_x_181) ;  /* 0x0000006000007945 */ /* 0x000fe20003800000 */
[----:B------:R-:W-:-:S07]  /*c820*/  MOV R15, 0xffffffff ;  /* 0xffffffff000f7802 */ /* 0x000fce0000000f00 */
[----:B-1---5:R-:W-:Y:S05]  /*c830*/  WARPSYNC.COLLECTIVE R15, `(.L_x_182) ;  /* 0x000000000f0c7348 */ /* 0x022fea0003c00000 */
[----:B------:R-:W-:Y:S02]  /*c840*/  ELECT P6, UR79, PT ;  /* 0x00000000004f782f */ /* 0x000fe400038c0000 */
[----:B------:R-:W-:Y:S01]  /*c850*/  MOV R14, UR79 ;  /* 0x0000004f000e7c02 */ /* 0x000fe20008000f00 */
[----:B-1---5:R-:W-:Y:S10]  /*c860*/  ENDCOLLECTIVE ;  /* 0x000000000000791b */ /* 0x022ff40003800000 */
.L_x_182:
[----:B------:R-:W-:Y:S05]  /*c870*/  BSYNC B0 ;  /* 0x0000000000007941 */ /* 0x000fea0003800000 */
.L_x_181:
[----:B------:R-:W-:Y:S01]  /*c880*/  PLOP3.LUT P0, PT, P6, PT, PT, 0x80, 0x8 ;  /* 0x000000000008781c */ /* 0x000fe2000370f070 */
[----:B------:R-:W-:-:S12]  /*c890*/  BRA `(.L_x_183) ;  /* 0xffffff70000c7947 */ /* 0x000fd8000383ffff */
.L_x_74:
[----:B-1----:R-:W-:-:S04]  /*c8a0*/  MOV R3, UR5 ;  /* 0x0000000500037c02 */ /* 0x002fc80008000f00 */
[----:B------:R1:W2:Y:S03]  /*c8b0*/  SYNCS.PHASECHK.TRANS64.TRYWAIT P0, [R3+URZ+0x8], R4 ;  /* 0x00000804030075a7 */ /* 0x0002a600080011ff */
[----:B--2---:R-:W-:Y:S05]  /*c8c0*/  @!P0 NANOSLEEP.SYNCS 0x989680 ;  /* 0x009896800000895d */ /* 0x004fea0003900000 */
[----:B------:R-:W2:Y:S02]  /*c8d0*/  @!P0 SYNCS.PHASECHK.TRANS64 P0, [R3+URZ+0x8], R4 ;  /* 0x00000804030085a7 */ /* 0x000ea400080010ff */
[----:B--2---:R-:W-:Y:S05]  /*c8e0*/  @!P0 BRA `(.L_x_74) ;  /* 0xfffffffc00ec8947 */ /* 0x004fea000383ffff */
[----:B------:R-:W-:Y:S05]  /*c8f0*/  BRA `(.L_x_73) ;  /* 0xffffff7000107947 */ /* 0x000fea000383ffff */
.L_x_75:
[----:B-1----:R1:W2:Y:S02]  /*c900*/  SYNCS.PHASECHK.TRANS64.TRYWAIT P0, [R0+URZ+0x100], R5 ;  /* 0x00010005000075a7 */ /* 0x0022a400080011ff */
[----:B--2---:R-:W-:Y:S05]  /*c910*/  @!P0 NANOSLEEP.SYNCS 0x989680 ;  /* 0x009896800000895d */ /* 0x004fea0003900000 */
[----:B------:R-:W2:Y:S02]  /*c920*/  @!P0 SYNCS.PHASECHK.TRANS64 P0, [R0+URZ+0x100], R5 ;  /* 0x00010005000085a7 */ /* 0x000ea400080010ff */
[----:B--2---:R-:W-:Y:S05]  /*c930*/  @!P0 BRA `(.L_x_75) ;  /* 0xfffffffc00f08947 */ /* 0x004fea000383ffff */
[----:B------:R-:W-:Y:S05]  /*c940*/  BRA `(.L_x_184) ;  /* 0xffffff7000ec7947 */ /* 0x000fea000383ffff */
.L_x_77:
[----:B------:R-:W-:-:S07]  /*c950*/  MOV R0, UR23 ;  /* 0x0000001700007c02 */ /* 0x000fce0008000f00 */
.L_x_185:
[----:B-1----:R1:W2:Y:S02]  /*c960*/  SYNCS.PHASECHK.TRANS64.TRYWAIT P0, [R0+URZ+0x130], R5 ;  /* 0x00013005000075a7 */ /* 0x0022a400080011ff */
[----:B--2---:R-:W-:Y:S05]  /*c970*/  @!P0 NANOSLEEP.SYNCS 0x989680 ;  /* 0x009896800000895d */ /* 0x004fea0003900000 */
[----:B------:R-:W2:Y:S02]  /*c980*/  @!P0 SYNCS.PHASECHK.TRANS64 P0, [R0+URZ+0x130], R5 ;  /* 0x00013005000085a7 */ /* 0x000ea400080010ff */
[----:B--2---:R-:W-:Y:S05]  /*c990*/  @!P0 BRA `(.L_x_185) ;  /* 0xfffffffc00f08947 */ /* 0x004fea000383ffff */
[----:B------:R-:W-:Y:S05]  /*c9a0*/  BRA `(.L_x_186) ;  /* 0xffffff7400387947 */ /* 0x000fea000383ffff */
.L_x_80:
[----:B------:R-:W-:Y:S07]  /*c9b0*/  MOV R0, UR5 ;  /* 0x0000000500007c02 */ /* 0x000fee0008000f00 */
.L_x_187:
[----:B-1----:R1:W2:Y:S02]  /*c9c0*/  SYNCS.PHASECHK.TRANS64.TRYWAIT P0, [R0+URZ], R5 ;  /* 0x00000005000075a7 */ /* 0x0022a400080011ff */
[----:B--2---:R-:W-:Y:S05]  /*c9d0*/  @!P0 NANOSLEEP.SYNCS 0x989680 ;  /* 0x009896800000895d */ /* 0x004fea0003900000 */
[----:B------:R-:W2:Y:S02]  /*c9e0*/  @!P0 SYNCS.PHASECHK.TRANS64 P0, [R0+URZ], R5 ;  /* 0x00000005000085a7 */ /* 0x000ea400080010ff */
[----:B--2---:R-:W-:Y:S05]  /*c9f0*/  @!P0 BRA `(.L_x_187) ;  /* 0xfffffffc00f08947 */ /* 0x004fea000383ffff */
[----:B------:R-:W-:Y:S05]  /*ca00*/  BRA `(.L_x_79) ;  /* 0xffffff74004c7947 */ /* 0x000fea000383ffff */
.L_x_84:
[----:B-1----:R-:W-:-:S07]  /*ca10*/  MOV R0, UR4 ;  /* 0x0000000400007c02 */ /* 0x002fce0008000f00 */
.L_x_188:
[----:B-1----:R1:W2:Y:S02]  /*ca20*/  SYNCS.PHASECHK.TRANS64.TRYWAIT P0, [R0+URZ], R3 ;  /* 0x00000003000075a7 */ /* 0x0022a400080011ff */
[----:B--2---:R-:W-:Y:S05]  /*ca30*/  @!P0 NANOSLEEP.SYNCS 0x989680 ;  /* 0x009896800000895d */ /* 0x004fea0003900000 */
[----:B------:R-:W2:Y:S02]  /*ca40*/  @!P0 SYNCS.PHASECHK.TRANS64 P0, [R0+URZ], R3 ;  /* 0x00000003000085a7 */ /* 0x000ea400080010ff */
[----:B--2---:R-:W-:Y:S05]  /*ca50*/  @!P0 BRA `(.L_x_188) ;  /* 0xfffffffc00f08947 */ /* 0x004fea000383ffff */
[----:B------:R-:W-:Y:S05]  /*ca60*/  BRA `(.L_x_189) ;  /* 0xffffff7800187947 */ /* 0x000fea000383ffff */
.L_x_87:
[----:B------:R-:W-:-:S07]  /*ca70*/  MOV R0, UR17 ;  /* 0x0000001100007c02 */ /* 0x000fce0008000f00 */
.L_x_190:
[----:B-1----:R1:W2:Y:S02]  /*ca80*/  SYNCS.PHASECHK.TRANS64.TRYWAIT P1, [R0+URZ+0x160], R3 ;  /* 0x00016003000075a7 */ /* 0x0022a400080211ff */
[----:B--2---:R-:W-:Y:S05]  /*ca90*/  @!P1 NANOSLEEP.SYNCS 0x989680 ;  /* 0x009896800000995d */ /* 0x004fea0003900000 */
[----:B------:R-:W2:Y:S02]  /*caa0*/  @!P1 SYNCS.PHASECHK.TRANS64 P1, [R0+URZ+0x160], R3 ;  /* 0x00016003000095a7 */ /* 0x000ea400080210ff */
[----:B--2---:R-:W-:Y:S05]  /*cab0*/  @!P1 BRA `(.L_x_190) ;  /* 0xfffffffc00f09947 */ /* 0x004fea000383ffff */
[----:B------:R-:W-:Y:S05]  /*cac0*/  BRA `(.L_x_191) ;  /* 0xffffff7800647947 */ /* 0x000fea000383ffff */
.L_x_92:
[----:B--2---:R2:W3:Y:S02]  /*cad0*/  SYNCS.PHASECHK.TRANS64.TRYWAIT P0, [R12+URZ+0x100], R9 ;  /* 0x000100090c0075a7 */ /* 0x0044e400080011ff */
[----:B---3--:R-:W-:Y:S05]  /*cae0*/  @!P0 NANOSLEEP.SYNCS 0x989680 ;  /* 0x009896800000895d */ /* 0x008fea0003900000 */
[----:B------:R-:W3:Y:S02]  /*caf0*/  @!P0 SYNCS.PHASECHK.TRANS64 P0, [R12+URZ+0x100], R9 ;  /* 0x000100090c0085a7 */ /* 0x000ee400080010ff */
[----:B---3--:R-:W-:Y:S05]  /*cb00*/  @!P0 BRA `(.L_x_92) ;  /* 0xfffffffc00f08947 */ /* 0x008fea000383ffff */
[----:B------:R-:W-:Y:S05]  /*cb10*/  BRA `(.L_x_192) ;  /* 0xffffff7c008c7947 */ /* 0x000fea000383ffff */
.L_x_95:
[----:B------:R-:W-:Y:S07]  /*cb20*/  MOV R0, UR21 ;  /* 0x0000001500007c02 */ /* 0x000fee0008000f00 */
.L_x_193:
[----:B--2---:R2:W3:Y:S02]  /*cb30*/  SYNCS.PHASECHK.TRANS64.TRYWAIT P2, [R0+URZ+0xf8], R11 ;  /* 0x0000f80b000075a7 */ /* 0x0044e400080411ff */
[----:B---3--:R-:W-:Y:S05]  /*cb40*/  @!P2 NANOSLEEP.SYNCS 0x989680 ;  /* 0x009896800000a95d */ /* 0x008fea0003900000 */
[----:B------:R-:W3:Y:S02]  /*cb50*/  @!P2 SYNCS.PHASECHK.TRANS64 P2, [R0+URZ+0xf8], R11 ;  /* 0x0000f80b0000a5a7 */ /* 0x000ee400080410ff */
[----:B---3--:R-:W-:Y:S05]  /*cb60*/  @!P2 BRA `(.L_x_193) ;  /* 0xfffffffc00f0a947 */ /* 0x008fea000383ffff */
[----:B------:R-:W-:Y:S05]  /*cb70*/  BRA `(.L_x_94) ;  /* 0xffffff8000f47947 */ /* 0x000fea000383ffff */
.L_x_98:
[----:B--2---:R-:W-:Y:S07]  /*cb80*/  MOV R0, UR21 ;  /* 0x0000001500007c02 */ /* 0x004fee0008000f00 */
.L_x_194:
[----:B--2---:R2:W3:Y:S02]  /*cb90*/  SYNCS.PHASECHK.TRANS64.TRYWAIT P0, [R0+URZ+0xd0], R9 ;  /* 0x0000d009000075a7 */ /* 0x0044e400080011ff */
[----:B---3--:R-:W-:Y:S05]  /*cba0*/  @!P0 NANOSLEEP.SYNCS 0x989680 ;  /* 0x009896800000895d */ /* 0x008fea0003900000 */
[----:B------:R-:W3:Y:S02]  /*cbb0*/  @!P0 SYNCS.PHASECHK.TRANS64 P0, [R0+URZ+0xd0], R9 ;  /* 0x0000d009000085a7 */ /* 0x000ee400080010ff */
[----:B---3--:R-:W-:Y:S05]  /*cbc0*/  @!P0 BRA `(.L_x_194) ;  /* 0xfffffffc00f08947 */ /* 0x008fea000383ffff */
[----:B------:R-:W-:Y:S05]  /*cbd0*/  BRA `(.L_x_195) ;  /* 0xffffff8400507947 */ /* 0x000fea000383ffff */
.L_x_99:
[----:B------:R-:W-:Y:S07]  /*cbe0*/  MOV R0, UR21 ;  /* 0x0000001500007c02 */ /* 0x000fee0008000f00 */
.L_x_196:
[----:B--2---:R2:W3:Y:S02]  /*cbf0*/  SYNCS.PHASECHK.TRANS64.TRYWAIT P0, [R0+URZ+0xd8], R9 ;  /* 0x0000d809000075a7 */ /* 0x0044e400080011ff */
[----:B---3--:R-:W-:Y:S05]  /*cc00*/  @!P0 NANOSLEEP.SYNCS 0x989680 ;  /* 0x009896800000895d */ /* 0x008fea0003900000 */
[----:B------:R-:W3:Y:S02]  /*cc10*/  @!P0 SYNCS.PHASECHK.TRANS64 P0, [R0+URZ+0xd8], R9 ;  /* 0x0000d809000085a7 */ /* 0x000ee400080010ff */
[----:B---3--:R-:W-:Y:S05]  /*cc20*/  @!P0 BRA `(.L_x_196) ;  /* 0xfffffffc00f08947 */ /* 0x008fea000383ffff */
[----:B------:R-:W-:Y:S05]  /*cc30*/  BRA `(.L_x_197) ;  /* 0xffffff84008c7947 */ /* 0x000fea000383ffff */
.L_x_100:
[----:B------:R-:W-:Y:S07]  /*cc40*/  MOV R0, UR21 ;  /* 0x0000001500007c02 */ /* 0x000fee0008000f00 */
.L_x_198:
[----:B--2---:R2:W3:Y:S02]  /*cc50*/  SYNCS.PHASECHK.TRANS64.TRYWAIT P0, [R0+URZ+0xe0], R9 ;  /* 0x0000e009000075a7 */ /* 0x0044e400080011ff */
[----:B---3--:R-:W-:Y:S05]  /*cc60*/  @!P0 NANOSLEEP.SYNCS 0x989680 ;  /* 0x009896800000895d */ /* 0x008fea0003900000 */
[----:B------:R-:W3:Y:S02]  /*cc70*/  @!P0 SYNCS.PHASECHK.TRANS64 P0, [R0+URZ+0xe0], R9 ;  /* 0x0000e009000085a7 */ /* 0x000ee400080010ff */
[----:B---3--:R-:W-:Y:S05]  /*cc80*/  @!P0 BRA `(.L_x_198) ;  /* 0xfffffffc00f08947 */ /* 0x008fea000383ffff */
[----:B------:R-:W-:Y:S05]  /*cc90*/  BRA `(.L_x_199) ;  /* 0xffffff8400d47947 */ /* 0x000fea000383ffff */
.L_x_101:
[----:B------:R-:W-:Y:S07]  /*cca0*/  MOV R0, UR21 ;  /* 0x0000001500007c02 */ /* 0x000fee0008000f00 */
.L_x_200:
[----:B--2---:R2:W3:Y:S02]  /*ccb0*/  SYNCS.PHASECHK.TRANS64.TRYWAIT P0, [R0+URZ+0xe8], R9 ;  /* 0x0000e809000075a7 */ /* 0x0044e400080011ff */
[----:B---3--:R-:W-:Y:S05]  /*ccc0*/  @!P0 NANOSLEEP.SYNCS 0x989680 ;  /* 0x009896800000895d */ /* 0x008fea0003900000 */
[----:B------:R-:W3:Y:S02]  /*ccd0*/  @!P0 SYNCS.PHASECHK.TRANS64 P0, [R0+URZ+0xe8], R9 ;  /* 0x0000e809000085a7 */ /* 0x000ee400080010ff */
[----:B---3--:R-:W-:Y:S05]  /*cce0*/  @!P0 BRA `(.L_x_200) ;  /* 0xfffffffc00f08947 */ /* 0x008fea000383ffff */
[----:B------:R-:W-:Y:S05]  /*ccf0*/  BRA `(.L_x_201) ;  /* 0xffffff8800187947 */ /* 0x000fea000383ffff */
.L_x_103:
[----:B------:R-:W-:-:S07]  /*cd00*/  MOV R0, UR21 ;  /* 0x0000001500007c02 */ /* 0x000fce0008000f00 */
.L_x_202:
[----:B---3--:R3:W4:Y:S02]  /*cd10*/  SYNCS.PHASECHK.TRANS64.TRYWAIT P0, [R0+URZ+0xd0], R3 ;  /* 0x0000d003000075a7 */ /* 0x00872400080011ff */
[----:B----4-:R-:W-:Y:S05]  /*cd20*/  @!P0 NANOSLEEP.SYNCS 0x989680 ;  /* 0x009896800000895d */ /* 0x010fea0003900000 */
[----:B------:R-:W4:Y:S02]  /*cd30*/  @!P0 SYNCS.PHASECHK.TRANS64 P0, [R0+URZ+0xd0], R3 ;  /* 0x0000d003000085a7 */ /* 0x000f2400080010ff */
[----:B----4-:R-:W-:Y:S05]  /*cd40*/  @!P0 BRA `(.L_x_202) ;  /* 0xfffffffc00f08947 */ /* 0x010fea000383ffff */
[----:B------:R-:W-:Y:S05]  /*cd50*/  BRA `(.L_x_203) ;  /* 0xffffff8800907947 */ /* 0x000fea000383ffff */
.L_x_104:
[----:B---3--:R-:W-:-:S07]  /*cd60*/  MOV R0, UR21 ;  /* 0x0000001500007c02 */ /* 0x008fce0008000f00 */
.L_x_204:
[----:B---3--:R3:W4:Y:S02]  /*cd70*/  SYNCS.PHASECHK.TRANS64.TRYWAIT P0, [R0+URZ+0xd8], R3 ;  /* 0x0000d803000075a7 */ /* 0x00872400080011ff */
[----:B----4-:R-:W-:Y:S05]  /*cd80*/  @!P0 NANOSLEEP.SYNCS 0x989680 ;  /* 0x009896800000895d */ /* 0x010fea0003900000 */
[----:B------:R-:W4:Y:S02]  /*cd90*/  @!P0 SYNCS.PHASECHK.TRANS64 P0, [R0+URZ+0xd8], R3 ;  /* 0x0000d803000085a7 */ /* 0x000f2400080010ff */
[----:B----4-:R-:W-:Y:S05]  /*cda0*/  @!P0 BRA `(.L_x_204) ;  /* 0xfffffffc00f08947 */ /* 0x010fea000383ffff */
[----:B------:R-:W-:Y:S05]  /*cdb0*/  BRA `(.L_x_205) ;  /* 0xffffff8800807947 */ /* 0x000fea000383ffff */
.L_x_105:
[----:B---3--:R-:W-:-:S07]  /*cdc0*/  MOV R0, UR21 ;  /* 0x0000001500007c02 */ /* 0x008fce0008000f00 */
.L_x_206:
[----:B---3--:R3:W4:Y:S02]  /*cdd0*/  SYNCS.PHASECHK.TRANS64.TRYWAIT P0, [R0+URZ+0xe0], R3 ;  /* 0x0000e003000075a7 */ /* 0x00872400080011ff */
[----:B----4-:R-:W-:Y:S05]  /*cde0*/  @!P0 NANOSLEEP.SYNCS 0x989680 ;  /* 0x009896800000895d */ /* 0x010fea0003900000 */
[----:B------:R-:W4:Y:S02]  /*cdf0*/  @!P0 SYNCS.PHASECHK.TRANS64 P0, [R0+URZ+0xe0], R3 ;  /* 0x0000e003000085a7 */ /* 0x000f2400080010ff */
[----:B----4-:R-:W-:Y:S05]  /*ce00*/  @!P0 BRA `(.L_x_206) ;  /* 0xfffffffc00f08947 */ /* 0x010fea000383ffff */
[----:B------:R-:W-:Y:S05]  /*ce10*/  BRA `(.L_x_207) ;  /* 0xffffff8800707947 */ /* 0x000fea000383ffff */
.L_x_107:
[----:B-1----:R1:W2:Y:S02]  /*ce20*/  SYNCS.PHASECHK.TRANS64.TRYWAIT P0, [R3+URZ+0x100], R0 ;  /* 0x00010000030075a7 */ /* 0x0022a400080011ff */
[----:B--2---:R-:W-:Y:S05]  /*ce30*/  @!P0 NANOSLEEP.SYNCS 0x989680 ;  /* 0x009896800000895d */ /* 0x004fea0003900000 */
[----:B------:R-:W2:Y:S02]  /*ce40*/  @!P0 SYNCS.PHASECHK.TRANS64 P0, [R3+URZ+0x100], R0 ;  /* 0x00010000030085a7 */ /* 0x000ea400080010ff */
[----:B--2---:R-:W-:Y:S05]  /*ce50*/  @!P0 BRA `(.L_x_107) ;  /* 0xfffffffc00f08947 */ /* 0x004fea000383ffff */
[----:B------:R-:W-:Y:S05]  /*ce60*/  BRA `(.L_x_208) ;  /* 0xffffff8c00387947 */ /* 0x000fea000383ffff */
.L_x_118:
[----:B-1----:R1:W2:Y:S02]  /*ce70*/  SYNCS.PHASECHK.TRANS64.TRYWAIT P1, [R3+URZ+0xb0], R0 ;  /* 0x0000b000030075a7 */ /* 0x0022a400080211ff */
[----:B--2---:R-:W-:Y:S05]  /*ce80*/  @!P1 NANOSLEEP.SYNCS 0x989680 ;  /* 0x009896800000995d */ /* 0x004fea0003900000 */
[----:B------:R-:W2:Y:S02]  /*ce90*/  @!P1 SYNCS.PHASECHK.TRANS64 P1, [R3+URZ+0xb0], R0 ;  /* 0x0000b000030095a7 */ /* 0x000ea400080210ff */
[----:B--2---:R-:W-:Y:S05]  /*cea0*/  @!P1 BRA `(.L_x_118) ;  /* 0xfffffffc00f09947 */ /* 0x004fea000383ffff */
[----:B------:R-:W-:Y:S05]  /*ceb0*/  BRA `(.L_x_117) ;  /* 0xffffff9800b87947 */ /* 0x000fea000383ffff */
.L_x_120:
[----:B--2---:R2:W4:Y:S02]  /*cec0*/  SYNCS.PHASECHK.TRANS64.TRYWAIT P0, [R163+URZ+0x120], R2 ;  /* 0x00012002a30075a7 */ /* 0x00452400080011ff */
[----:B----4-:R-:W-:Y:S05]  /*ced0*/  @!P0 NANOSLEEP.SYNCS 0x989680 ;  /* 0x009896800000895d */ /* 0x010fea0003900000 */
[----:B------:R-:W4:Y:S02]  /*cee0*/  @!P0 SYNCS.PHASECHK.TRANS64 P0, [R163+URZ+0x120], R2 ;  /* 0x00012002a30085a7 */ /* 0x000f2400080010ff */
[----:B----4-:R-:W-:Y:S05]  /*cef0*/  @!P0 BRA `(.L_x_120) ;  /* 0xfffffffc00f08947 */ /* 0x010fea000383ffff */
[----:B------:R-:W-:Y:S05]  /*cf00*/  BRA `(.L_x_119) ;  /* 0xffffff9c00147947 */ /* 0x000fea000383ffff */
.L_x_129:
[----:B--2---:R2:W3:Y:S02]  /*cf10*/  SYNCS.PHASECHK.TRANS64.TRYWAIT P0, [R191+URZ+0xb0], R0 ;  /* 0x0000b000bf0075a7 */ /* 0x0044e400080011ff */
[----:B---3--:R-:W-:Y:S05]  /*cf20*/  @!P0 NANOSLEEP.SYNCS 0x989680 ;  /* 0x009896800000895d */ /* 0x008fea0003900000 */
[----:B------:R-:W3:Y:S02]  /*cf30*/  @!P0 SYNCS.PHASECHK.TRANS64 P0, [R191+URZ+0xb0], R0 ;  /* 0x0000b000bf0085a7 */ /* 0x000ee400080010ff */
[----:B---3--:R-:W-:Y:S05]  /*cf40*/  @!P0 BRA `(.L_x_129) ;  /* 0xfffffffc00f08947 */ /* 0x008fea000383ffff */
[----:B------:R-:W-:Y:S05]  /*cf50*/  BRA `(.L_x_128) ;  /* 0xffffffb000207947 */ /* 0x000fea000383ffff */
.L_x_138:
[----:B--2---:R2:W3:Y:S02]  /*cf60*/  SYNCS.PHASECHK.TRANS64.TRYWAIT P0, [R0+URZ+0xb0], R7 ;  /* 0x0000b007000075a7 */ /* 0x0044e400080011ff */
[----:B---3--:R-:W-:Y:S05]  /*cf70*/  @!P0 NANOSLEEP.SYNCS 0x989680 ;  /* 0x009896800000895d */ /* 0x008fea0003900000 */
[----:B------:R-:W3:Y:S02]  /*cf80*/  @!P0 SYNCS.PHASECHK.TRANS64 P0, [R0+URZ+0xb0], R7 ;  /* 0x0000b007000085a7 */ /* 0x000ee400080010ff */
[----:B---3--:R-:W-:Y:S05]  /*cf90*/  @!P0 BRA `(.L_x_138) ;  /* 0xfffffffc00f08947 */ /* 0x008fea000383ffff */
[----:B------:R-:W-:Y:S05]  /*cfa0*/  BRA `(.L_x_137) ;  /* 0xffffffc400787947 */ /* 0x000fea000383ffff */
.L_x_147:
[----:B--2---:R2:W3:Y:S02]  /*cfb0*/  SYNCS.PHASECHK.TRANS64.TRYWAIT P0, [R0+URZ+0xb0], R5 ;  /* 0x0000b005000075a7 */ /* 0x0044e400080011ff */
[----:B---3--:R-:W-:Y:S05]  /*cfc0*/  @!P0 NANOSLEEP.SYNCS 0x989680 ;  /* 0x009896800000895d */ /* 0x008fea0003900000 */
[----:B------:R-:W3:Y:S02]  /*cfd0*/  @!P0 SYNCS.PHASECHK.TRANS64 P0, [R0+URZ+0xb0], R5 ;  /* 0x0000b005000085a7 */ /* 0x000ee400080010ff */
[----:B---3--:R-:W-:Y:S05]  /*cfe0*/  @!P0 BRA `(.L_x_147) ;  /* 0xfffffffc00f08947 */ /* 0x008fea000383ffff */
[----:B------:R-:W-:Y:S05]  /*cff0*/  BRA `(.L_x_146) ;  /* 0xffffffd800dc7947 */ /* 0x000fea000383ffff */
        .weak           $__internal_0_$__cuda_sm10x_tcgen05_guardrail_trap_col_being_dealloced_not_returned_by_alloc
        .type           $__internal_0_$__cuda_sm10x_tcgen05_guardrail_trap_col_being_dealloced_not_returned_by_alloc,@function
        .size           $__internal_0_$__cuda_sm10x_tcgen05_guardrail_trap_col_being_dealloced_not_returned_by_alloc,($__internal_1_$__cuda_sm10x_tcgen05_guardrail_trap_phase_invalid_during_alloc - $__internal_0_$__cuda_sm10x_tcgen05_guardrail_trap_col_being_dealloced_not_returned_by_alloc)
$__internal_0_$__cuda_sm10x_tcgen05_guardrail_trap_col_being_dealloced_not_returned_by_alloc:
[----:B------:R-:W-:Y:S05]  /*d000*/  BPT.TRAP 0x1 ;  /* 0x000000040000795c */ /* 0x000fea0000300000 */
[----:B------:R-:W-:-:S04]  /*d010*/  HFMA2 R3, -RZ, RZ, 0, 0 ;  /* 0x00000000ff037431 */ /* 0x000fc800000001ff */
[----:B------:R-:W-:Y:S05]  /*d020*/  RET.REL.NODEC R2 `(_ZN7cutlass13device_kernelINS_4gemm6kernel13GemmUniversalIN4cute5tupleIJiiiiEEENS1_10collective13CollectiveMmaINS1_35MainloopSm100TmaUmmaWarpSpecializedILi11ELi2ELi2ENS5_IJNS4_1CILi2EEESB_NSA_ILi1EEEEEEEENS5_IJNSA_ILi256EEESF_NSA_ILi64EEEEEENS_12float_e4m3_tENS5_IJlSC_lEEESI_SJ_NS4_8TiledMMAINS4_8MMA_AtomIJNS4_10MMA_TraitsINS4_25SM100_MMA_F8F6F4_2x1SM_SSEJSI_SI_fSF_SF_NS4_17integral_constantINS4_4UMMA5MajorELSQ_0EEESR_NSO_INSP_7ScaleInELSS_0EEEST_EEEEEENS4_6LayoutINS5_IJSC_SC_SC_EEENS5_IJNSA_ILi0EEESY_SY_EEEEENS5_IJNS4_10UnderscoreES11_S11_EEEEENS4_28SM100_TMA_2SM_LOAD_MULTICASTENS4_14ComposedLayoutINS4_7SwizzleILi2ELi4ELi3EEENS4_18smem_ptr_flag_bitsILi8EEENSW_INS5_IJNSA_ILi8EEESG_EEENS5_IJSG_SC_EEEEEEEvNS4_8identityENS4_18SM100_TMA_2SM_LOADES1E_vS1F_EENS_8epilogue10collective18CollectiveEpilogueINS1I_23Sm100TmaWarpSpecializedILi4ELi2ELi64ELb0ELb0EEEJNS5_IJNSA_ILi128EEESF_SG_EEENS5_IJNSW_IS1N_SC_EENSW_ISG_SC_EEEEESI_SJ_SI_SJ_NS1I_6fusion15FusionCallbacksIS1M_NS1S_17LinearCombinationISI_fSI_fLNS_15FloatRoundStyleE2EEES1O_S1R_JEEENS4_5SM1004TMEM4LOAD26SM100_TMEM_LOAD_32dp32b64xENS4_13SM90_TMA_LOADES1E_NS4_39AutoVectorizingCopyWithAssumedAlignmentILi128EEENS4_14SM90_TMA_STOREES1E_S24_S24_EEEvvEEEEvNT_6ParamsE) ;  /* 0xffffff2c02f47950 */ /* 0x000fea0003c3ffff */
        .weak           $__internal_1_$__cuda_sm10x_tcgen05_guardrail_trap_phase_invalid_during_alloc
        .type           $__internal_1_$__cuda_sm10x_tcgen05_guardrail_trap_phase_invalid_during_alloc,@function
        .size           $__internal_1_$__cuda_sm10x_tcgen05_guardrail_trap_phase_invalid_during_alloc,($__internal_2_$__cuda_sm10x_tcgen05_guardrail_trap_unallocated_columns_being_dealloced - $__internal_1_$__cuda_sm10x_tcgen05_guardrail_trap_phase_invalid_during_alloc)
$__internal_1_$__cuda_sm10x_tcgen05_guardrail_trap_phase_invalid_during_alloc:
[----:B------:R-:W-:Y:S05]  /*d030*/  BPT.TRAP 0x1 ;  /* 0x000000040000795c */ /* 0x000fea0000300000 */
[----:B------:R-:W-:-:S04]  /*d040*/  MOV R5, 0x0 ;  /* 0x0000000000057802 */ /* 0x000fc80000000f00 */
[----:B------:R-:W-:Y:S05]  /*d050*/  RET.REL.NODEC R4 `(_ZN7cutlass13device_kernelINS_4gemm6kernel13GemmUniversalIN4cute5tupleIJiiiiEEENS1_10collective13CollectiveMmaINS1_35MainloopSm100TmaUmmaWarpSpecializedILi11ELi2ELi2ENS5_IJNS4_1CILi2EEESB_NSA_ILi1EEEEEEEENS5_IJNSA_ILi256EEESF_NSA_ILi64EEEEEENS_12float_e4m3_tENS5_IJlSC_lEEESI_SJ_NS4_8TiledMMAINS4_8MMA_AtomIJNS4_10MMA_TraitsINS4_25SM100_MMA_F8F6F4_2x1SM_SSEJSI_SI_fSF_SF_NS4_17integral_constantINS4_4UMMA5MajorELSQ_0EEESR_NSO_INSP_7ScaleInELSS_0EEEST_EEEEEENS4_6LayoutINS5_IJSC_SC_SC_EEENS5_IJNSA_ILi0EEESY_SY_EEEEENS5_IJNS4_10UnderscoreES11_S11_EEEEENS4_28SM100_TMA_2SM_LOAD_MULTICASTENS4_14ComposedLayoutINS4_7SwizzleILi2ELi4ELi3EEENS4_18smem_ptr_flag_bitsILi8EEENSW_INS5_IJNSA_ILi8EEESG_EEENS5_IJSG_SC_EEEEEEEvNS4_8identityENS4_18SM100_TMA_2SM_LOADES1E_vS1F_EENS_8epilogue10collective18CollectiveEpilogueINS1I_23Sm100TmaWarpSpecializedILi4ELi2ELi64ELb0ELb0EEEJNS5_IJNSA_ILi128EEESF_SG_EEENS5_IJNSW_IS1N_SC_EENSW_ISG_SC_EEEEESI_SJ_SI_SJ_NS1I_6fusion15FusionCallbacksIS1M_NS1S_17LinearCombinationISI_fSI_fLNS_15FloatRoundStyleE2EEES1O_S1R_JEEENS4_5SM1004TMEM4LOAD26SM100_TMEM_LOAD_32dp32b64xENS4_13SM90_TMA_LOADES1E_NS4_39AutoVectorizingCopyWithAssumedAlignmentILi128EEENS4_14SM90_TMA_STOREES1E_S24_S24_EEEvvEEEEvNT_6ParamsE) ;  /* 0xffffff2c04e87950 */ /* 0x000fea0003c3ffff */
        .weak           $__internal_2_$__cuda_sm10x_tcgen05_guardrail_trap_unallocated_columns_being_dealloced
        .type           $__internal_2_$__cuda_sm10x_tcgen05_guardrail_trap_unallocated_columns_being_dealloced,@function
        .size           $__internal_2_$__cuda_sm10x_tcgen05_guardrail_trap_unallocated_columns_being_dealloced,(.L_x_210 - $__internal_2_$__cuda_sm10x_tcgen05_guardrail_trap_unallocated_columns_being_dealloced)
$__internal_2_$__cuda_sm10x_tcgen05_guardrail_trap_unallocated_columns_being_dealloced:
[----:B------:R-:W-:Y:S05]  /*d060*/  BPT.TRAP 0x1 ;  /* 0x000000040000795c */ /* 0x000fea0000300000 */
[----:B------:R-:W-:-:S04]  /*d070*/  HFMA2 R3, -RZ, RZ, 0, 0 ;  /* 0x00000000ff037431 */ /* 0x000fc800000001ff */
[----:B------:R-:W-:Y:S05]  /*d080*/  RET.REL.NODEC R2 `(_ZN7cutlass13device_kernelINS_4gemm6kernel13GemmUniversalIN4cute5tupleIJiiiiEEENS1_10collective13CollectiveMmaINS1_35MainloopSm100TmaUmmaWarpSpecializedILi11ELi2ELi2ENS5_IJNS4_1CILi2EEESB_NSA_ILi1EEEEEEEENS5_IJNSA_ILi256EEESF_NSA_ILi64EEEEEENS_12float_e4m3_tENS5_IJlSC_lEEESI_SJ_NS4_8TiledMMAINS4_8MMA_AtomIJNS4_10MMA_TraitsINS4_25SM100_MMA_F8F6F4_2x1SM_SSEJSI_SI_fSF_SF_NS4_17integral_constantINS4_4UMMA5MajorELSQ_0EEESR_NSO_INSP_7ScaleInELSS_0EEEST_EEEEEENS4_6LayoutINS5_IJSC_SC_SC_EEENS5_IJNSA_ILi0EEESY_SY_EEEEENS5_IJNS4_10UnderscoreES11_S11_EEEEENS4_28SM100_TMA_2SM_LOAD_MULTICASTENS4_14ComposedLayoutINS4_7SwizzleILi2ELi4ELi3EEENS4_18smem_ptr_flag_bitsILi8EEENSW_INS5_IJNSA_ILi8EEESG_EEENS5_IJSG_SC_EEEEEEEvNS4_8identityENS4_18SM100_TMA_2SM_LOADES1E_vS1F_EENS_8epilogue10collective18CollectiveEpilogueINS1I_23Sm100TmaWarpSpecializedILi4ELi2ELi64ELb0ELb0EEEJNS5_IJNSA_ILi128EEESF_SG_EEENS5_IJNSW_IS1N_SC_EENSW_ISG_SC_EEEEESI_SJ_SI_SJ_NS1I_6fusion15FusionCallbacksIS1M_NS1S_17LinearCombinationISI_fSI_fLNS_15FloatRoundStyleE2EEES1O_S1R_JEEENS4_5SM1004TMEM4LOAD26SM100_TMEM_LOAD_32dp32b64xENS4_13SM90_TMA_LOADES1E_NS4_39AutoVectorizingCopyWithAssumedAlignmentILi128EEENS4_14SM90_TMA_STOREES1E_S24_S24_EEEvvEEEEvNT_6ParamsE) ;  /* 0xffffff2c02dc7950 */ /* 0x000fea0003c3ffff */
.L_x_209:
[----:B------:R-:W-:-:S00]  /*d090*/  BRA `(.L_x_209) ;  /* 0xfffffffc00fc7947 */ /* 0x000fc0000383ffff */
[----:B------:R-:W-:-:S00]  /*d0a0*/  NOP ;  /* 0x0000000000007918 */ /* 0x000fc00000000000 */
        /* <DEDUP_REMOVED lines=13> */
.L_x_210:


//--------------------- .nv.global.init           --------------------------
	.section	.nv.global.init,"aw",@progbits
.nv.global.init:
	.type		$str$27,@object
	.size		$str$27,($str$28 - $str$27)
$str$27:
        /*0000*/ 	.byte	0x28, 0x61, 0x64, 0x64, 0x72, 0x65, 0x73, 0x73, 0x20, 0x26, 0x20, 0x6d, 0x61, 0x73, 0x6b, 0x29
        /*0010*/ 	.byte	0x20, 0x3d, 0x3d, 0x20, 0x30, 0x00
	.type		$str$28,@object
	.size		$str$28,($str$26 - $str$28)
$str$28:
        /*0016*/ 	.byte	0x2f, 0x74, 0x6d, 0x70, 0x2f, 0x63, 0x75, 0x74, 0x6c, 0x61, 0x73, 0x73, 0x5f, 0x73, 0x77, 0x65
        /*0026*/ 	.byte	0x65, 0x70, 0x5f, 0x73, 0x72, 0x63, 0x2f, 0x69, 0x6e, 0x63, 0x6c, 0x75, 0x64, 0x65, 0x2f, 0x63
        /*0036*/ 	.byte	0x75, 0x74, 0x65, 0x2f, 0x70, 0x6f, 0x69, 0x6e, 0x74, 0x65, 0x72, 0x5f, 0x66, 0x6c, 0x61, 0x67
        /*0046*/ 	.byte	0x67, 0x65, 0x64, 0x2e, 0x68, 0x70, 0x70, 0x00
	.type		$str$26,@object
	.size		$str$26,($str$25 - $str$26)
$str$26:
        /*004e*/ 	.byte	0x2f, 0x74, 0x6d, 0x70, 0x2f, 0x63, 0x75, 0x74, 0x6c, 0x61, 0x73, 0x73, 0x5f, 0x73, 0x77, 0x65
        /*005e*/ 	.byte	0x65, 0x70, 0x5f, 0x73, 0x72, 0x63, 0x2f, 0x69, 0x6e, 0x63, 0x6c, 0x75, 0x64, 0x65, 0x2f, 0x63
        /*006e*/ 	.byte	0x75, 0x74, 0x65, 0x2f, 0x61, 0x74, 0x6f, 0x6d, 0x2f, 0x63, 0x6f, 0x70, 0x79, 0x5f, 0x74, 0x72
        /*007e*/ 	.byte	0x61, 0x69, 0x74, 0x73, 0x5f, 0x73, 0x6d, 0x31, 0x30, 0x30, 0x2e, 0x68, 0x70, 0x70, 0x00
	.type		$str$25,@object
	.size		$str$25,(__unnamed_1 - $str$25)
$str$25:
        /*008d*/ 	.byte	0x28, 0x28, 0x75, 0x69, 0x6e, 0x74, 0x33, 0x32, 0x5f, 0x74, 0x28, 0x74, 0x68, 0x72, 0x65, 0x61
        /*009d*/ 	.byte	0x64, 0x49, 0x64, 0x78, 0x2e, 0x78, 0x29, 0x20, 0x2f, 0x20, 0x33, 0x32, 0x29, 0x20, 0x25, 0x20
        /*00ad*/ 	.byte	0x34, 0x29, 0x20, 0x3d, 0x3d, 0x20, 0x28, 0x28, 0x28, 0x74, 0x6d, 0x65, 0x6d, 0x5f, 0x61, 0x64
        /*00bd*/ 	.byte	0x64, 0x72, 0x20, 0x3e, 0x3e, 0x20, 0x31, 0x36, 0x29, 0x20, 0x2f, 0x20, 0x33, 0x32, 0x29, 0x20
        /*00cd*/ 	.byte	0x25, 0x20, 0x34, 0x29, 0x00
	.type		__unnamed_1,@object
	.size		__unnamed_1,(__unnamed_2 - __unnamed_1)
__unnamed_1:
        /*00d2*/ 	.byte	0x61, 0x75, 0x74, 0x6f, 0x20, 0x63, 0x75, 0x74, 0x65, 0x3a, 0x3a, 0x61, 0x73, 0x5f, 0x70, 0x6f
        /* <DEDUP_REMOVED lines=24> */
        /*0262*/ 	.byte	0x43, 0x3c, 0x38, 0x31, 0x39, 0x32, 0x3e, 0x3e, 0x3e, 0x3e, 0x5d, 0x00
	.type		__unnamed_2,@object
	.size		__unnamed_2,(__unnamed_3 - __unnamed_2)
__unnamed_2:
        /* <DEDUP_REMOVED lines=26> */
	.type		__unnamed_3,@object
	.size		__unnamed_3,(.L_3 - __unnamed_3)
__unnamed_3:
        /* <DEDUP_REMOVED lines=42> */
        /*06aa*/ 	.byte	0x3e, 0x3e, 0x3e, 0x3e, 0x5d, 0x00
.L_3:


//--------------------- .nv.shared._ZN7cutlass13device_kernelINS_4gemm6kernel13GemmUniversalIN4cute5tupleIJiiiiEEENS1_10collective13CollectiveMmaINS1_35MainloopSm100TmaUmmaWarpSpecializedILi11ELi2ELi2ENS5_IJNS4_1CILi2EEESB_NSA_ILi1EEEEEEEENS5_IJNSA_ILi256EEESF_NSA_ILi64EEEEEENS_12float_e4m3_tENS5_IJlSC_lEEESI_SJ_NS4_8TiledMMAINS4_8MMA_AtomIJNS4_10MMA_TraitsINS4_25SM100_MMA_F8F6F4_2x1SM_SSEJSI_SI_fSF_SF_NS4_17integral_constantINS4_4UMMA5MajorELSQ_0EEESR_NSO_INSP_7ScaleInELSS_0EEEST_EEEEEENS4_6LayoutINS5_IJSC_SC_SC_EEENS5_IJNSA_ILi0EEESY_SY_EEEEENS5_IJNS4_10UnderscoreES11_S11_EEEEENS4_28SM100_TMA_2SM_LOAD_MULTICASTENS4_14ComposedLayoutINS4_7SwizzleILi2ELi4ELi3EEENS4_18smem_ptr_flag_bitsILi8EEENSW_INS5_IJNSA_ILi8EEESG_EEENS5_IJSG_SC_EEEEEEEvNS4_8identityENS4_18SM100_TMA_2SM_LOADES1E_vS1F_EENS_8epilogue10collective18CollectiveEpilogueINS1I_23Sm100TmaWarpSpecializedILi4ELi2ELi64ELb0ELb0EEEJNS5_IJNSA_ILi128EEESF_SG_EEENS5_IJNSW_IS1N_SC_EENSW_ISG_SC_EEEEESI_SJ_SI_SJ_NS1I_6fusion15FusionCallbacksIS1M_NS1S_17LinearCombinationISI_fSI_fLNS_15FloatRoundStyleE2EEES1O_S1R_JEEENS4_5SM1004TMEM4LOAD26SM100_TMEM_LOAD_32dp32b64xENS4_13SM90_TMA_LOADES1E_NS4_39AutoVectorizingCopyWithAssumedAlignmentILi128EEENS4_14SM90_TMA_STOREES1E_S24_S24_EEEvvEEEEvNT_6ParamsE --------------------------
	.section	.nv.shared._ZN7cutlass13device_kernelINS_4gemm6kernel13GemmUniversalIN4cute5tupleIJiiiiEEENS1_10collective13CollectiveMmaINS1_35MainloopSm100TmaUmmaWarpSpecializedILi11ELi2ELi2ENS5_IJNS4_1CILi2EEESB_NSA_ILi1EEEEEEEENS5_IJNSA_ILi256EEESF_NSA_ILi64EEEEEENS_12float_e4m3_tENS5_IJlSC_lEEESI_SJ_NS4_8TiledMMAINS4_8MMA_AtomIJNS4_10MMA_TraitsINS4_25SM100_MMA_F8F6F4_2x1SM_SSEJSI_SI_fSF_SF_NS4_17integral_constantINS4_4UMMA5MajorELSQ_0EEESR_NSO_INSP_7ScaleInELSS_0EEEST_EEEEEENS4_6LayoutINS5_IJSC_SC_SC_EEENS5_IJNSA_ILi0EEESY_SY_EEEEENS5_IJNS4_10UnderscoreES11_S11_EEEEENS4_28SM100_TMA_2SM_LOAD_MULTICASTENS4_14ComposedLayoutINS4_7SwizzleILi2ELi4ELi3EEENS4_18smem_ptr_flag_bitsILi8EEENSW_INS5_IJNSA_ILi8EEESG_EEENS5_IJSG_SC_EEEEEEEvNS4_8identityENS4_18SM100_TMA_2SM_LOADES1E_vS1F_EENS_8epilogue10collective18CollectiveEpilogueINS1I_23Sm100TmaWarpSpecializedILi4ELi2ELi64ELb0ELb0EEEJNS5_IJNSA_ILi128EEESF_SG_EEENS5_IJNSW_IS1N_SC_EENSW_ISG_SC_EEEEESI_SJ_SI_SJ_NS1I_6fusion15FusionCallbacksIS1M_NS1S_17LinearCombinationISI_fSI_fLNS_15FloatRoundStyleE2EEES1O_S1R_JEEENS4_5SM1004TMEM4LOAD26SM100_TMEM_LOAD_32dp32b64xENS4_13SM90_TMA_LOADES1E_NS4_39AutoVectorizingCopyWithAssumedAlignmentILi128EEENS4_14SM90_TMA_STOREES1E_S24_S24_EEEvvEEEEvNT_6ParamsE,"aw",@nobits
	.sectionflags	@""
	.align	16
	.zero		1024


//--------------------- .nv.shared.reserved.0     --------------------------
	.section	.nv.shared.reserved.0,"aw",@nobits
	.weak		__nv_reservedSMEM_offset_0_alias
	.size		__nv_reservedSMEM_offset_0_alias, 0, 64
	.other		__nv_reservedSMEM_offset_0_alias,@"STO_CUDA_RESERVED_SHARED STV_DEFAULT"
__nv_reservedSMEM_offset_0_alias:
	.zero		0
.nv.shared.reserved.0:
	.zero		64
	.weak		__nv_reservedSMEM_tcgen05_partition
	.type		__nv_reservedSMEM_tcgen05_partition,@object
	.size		__nv_reservedSMEM_tcgen05_partition,(.L_0 - __nv_reservedSMEM_tcgen05_partition)
__nv_reservedSMEM_tcgen05_partition:
	.zero		32
.L_0:


//--------------------- .nv.global                --------------------------
	.section	.nv.global,"aw",@nobits
.nv.global:
	.type		_ZN39_INTERNAL_be36a115_4_k_cu_abe25cdc_89104cute1_E,@object
	.size		_ZN39_INTERNAL_be36a115_4_k_cu_abe25cdc_89104cute1_E,(_ZN39_INTERNAL_be36a115_4_k_cu_abe25cdc_89104cuda3std3__45__cpo6cbeginE - _ZN39_INTERNAL_be36a115_4_k_cu_abe25cdc_89104cute1_E)
_ZN39_INTERNAL_be36a115_4_k_cu_abe25cdc_89104cute1_E:
	.zero		1
	.type		_ZN39_INTERNAL_be36a115_4_k_cu_abe25cdc_89104cuda3std3__45__cpo6cbeginE,@object
	.size		_ZN39_INTERNAL_be36a115_4_k_cu_abe25cdc_89104cuda3std3__45__cpo6cbeginE,(_ZN39_INTERNAL_be36a115_4_k_cu_abe25cdc_89104cuda3std3__48in_placeE - _ZN39_INTERNAL_be36a115_4_k_cu_abe25cdc_89104cuda3std3__45__cpo6cbeginE)
_ZN39_INTERNAL_be36a115_4_k_cu_abe25cdc_89104cuda3std3__45__cpo6cbeginE:
	.zero		1
	.type		_ZN39_INTERNAL_be36a115_4_k_cu_abe25cdc_89104cuda3std3__48in_placeE,@object
	.size		_ZN39_INTERNAL_be36a115_4_k_cu_abe25cdc_89104cuda3std3__48in_placeE,(_ZN39_INTERNAL_be36a115_4_k_cu_abe25cdc_89104cuda3std6ranges3__45__cpo9iter_moveE - _ZN39_INTERNAL_be36a115_4_k_cu_abe25cdc_89104cuda3std3__48in_placeE)
_ZN39_INTERNAL_be36a115_4_k_cu_abe25cdc_89104cuda3std3__48in_placeE:
	.zero		1
	.type		_ZN39_INTERNAL_be36a115_4_k_cu_abe25cdc_89104cuda3std6ranges3__45__cpo9iter_moveE,@object
	.size		_ZN39_INTERNAL_be36a115_4_k_cu_abe25cdc_89104cuda3std6ranges3__45__cpo9iter_moveE,(_ZN39_INTERNAL_be36a115_4_k_cu_abe25cdc_89104cuda3std3__45__cpo5beginE - _ZN39_INTERNAL_be36a115_4_k_cu_abe25cdc_89104cuda3std6ranges3__45__cpo9iter_moveE)
_ZN39_INTERNAL_be36a115_4_k_cu_abe25cdc_89104cuda3std6ranges3__45__cpo9iter_moveE:
	.zero		1
	.type		_ZN39_INTERNAL_be36a115_4_k_cu_abe25cdc_89104cuda3std3__45__cpo5beginE,@object
	.size		_ZN39_INTERNAL_be36a115_4_k_cu_abe25cdc_89104cuda3std3__45__cpo5beginE,(_ZN39_INTERNAL_be36a115_4_k_cu_abe25cdc_89104cuda3std3__441_GLOBAL__N__be36a115_4_k_cu_abe25cdc_89106ignoreE - _ZN39_INTERNAL_be36a115_4_k_cu_abe25cdc_89104cuda3std3__45__cpo5beginE)
_ZN39_INTERNAL_be36a115_4_k_cu_abe25cdc_89104cuda3std3__45__cpo5beginE:
	.zero		1
	.type		_ZN39_INTERNAL_be36a115_4_k_cu_abe25cdc_89104cuda3std3__441_GLOBAL__N__be36a115_4_k_cu_abe25cdc_89106ignoreE,@object
	.size		_ZN39_INTERNAL_be36a115_4_k_cu_abe25cdc_89104cuda3std3__441_GLOBAL__N__be36a115_4_k_cu_abe25cdc_89106ignoreE,(_ZN39_INTERNAL_be36a115_4_k_cu_abe25cdc_89104cute7productE - _ZN39_INTERNAL_be36a115_4_k_cu_abe25cdc_89104cuda3std3__441_GLOBAL__N__be36a115_4_k_cu_abe25cdc_89106ignoreE)
_ZN39_INTERNAL_be36a115_4_k_cu_abe25cdc_89104cuda3std3__441_GLOBAL__N__be36a115_4_k_cu_abe25cdc_89106ignoreE:
	.zero		1
	.type		_ZN39_INTERNAL_be36a115_4_k_cu_abe25cdc_89104cute7productE,@object
	.size		_ZN39_INTERNAL_be36a115_4_k_cu_abe25cdc_89104cute7productE,(_ZN39_INTERNAL_be36a115_4_k_cu_abe25cdc_89104cuda3std3__45__cpo3endE - _ZN39_INTERNAL_be36a115_4_k_cu_abe25cdc_89104cute7productE)
_ZN39_INTERNAL_be36a115_4_k_cu_abe25cdc_89104cute7productE:
	.zero		1
	.type		_ZN39_INTERNAL_be36a115_4_k_cu_abe25cdc_89104cuda3std3__45__cpo3endE,@object
	.size		_ZN39_INTERNAL_be36a115_4_k_cu_abe25cdc_89104cuda3std3__45__cpo3endE,(_ZN39_INTERNAL_be36a115_4_k_cu_abe25cdc_89104cuda3std3__419piecewise_constructE - _ZN39_INTERNAL_be36a115_4_k_cu_abe25cdc_89104cuda3std3__45__cpo3endE)
_ZN39_INTERNAL_be36a115_4_k_cu_abe25cdc_89104cuda3std3__45__cpo3endE:
	.zero		1
	.type		_ZN39_INTERNAL_be36a115_4_k_cu_abe25cdc_89104cuda3std3__419piecewise_constructE,@object
	.size		_ZN39_INTERNAL_be36a115_4_k_cu_abe25cdc_89104cuda3std3__419piecewise_constructE,(_ZN39_INTERNAL_be36a115_4_k_cu_abe25cdc_89104cuda3std3__45__cpo4cendE - _ZN39_INTERNAL_be36a115_4_k_cu_abe25cdc_89104cuda3std3__419piecewise_constructE)
_ZN39_INTERNAL_be36a115_4_k_cu_abe25cdc_89104cuda3std3__419piecewise_constructE:
	.zero		1
	.type		_ZN39_INTERNAL_be36a115_4_k_cu_abe25cdc_89104cuda3std3__45__cpo4cendE,@object
	.size		_ZN39_INTERNAL_be36a115_4_k_cu_abe25cdc_89104cuda3std3__45__cpo4cendE,(_ZN39_INTERNAL_be36a115_4_k_cu_abe25cdc_89104cuda3std6ranges3__45__cpo4swapE - _ZN39_INTERNAL_be36a115_4_k_cu_abe25cdc_89104cuda3std3__45__cpo4cendE)
_ZN39_INTERNAL_be36a115_4_k_cu_abe25cdc_89104cuda3std3__45__cpo4cendE:
	.zero		1
	.type		_ZN39_INTERNAL_be36a115_4_k_cu_abe25cdc_89104cuda3std6ranges3__45__cpo4swapE,@object
	.size		_ZN39_INTERNAL_be36a115_4_k_cu_abe25cdc_89104cuda3std6ranges3__45__cpo4swapE,(.L_11 - _ZN39_INTERNAL_be36a115_4_k_cu_abe25cdc_89104cuda3std6ranges3__45__cpo4swapE)
_ZN39_INTERNAL_be36a115_4_k_cu_abe25cdc_89104cuda3std6ranges3__45__cpo4swapE:
	.zero		1
.L_11:


//--------------------- .nv.constant0._ZN7cutlass13device_kernelINS_4gemm6kernel13GemmUniversalIN4cute5tupleIJiiiiEEENS1_10collective13CollectiveMmaINS1_35MainloopSm100TmaUmmaWarpSpecializedILi11ELi2ELi2ENS5_IJNS4_1CILi2EEESB_NSA_ILi1EEEEEEEENS5_IJNSA_ILi256EEESF_NSA_ILi64EEEEEENS_12float_e4m3_tENS5_IJlSC_lEEESI_SJ_NS4_8TiledMMAINS4_8MMA_AtomIJNS4_10MMA_TraitsINS4_25SM100_MMA_F8F6F4_2x1SM_SSEJSI_SI_fSF_SF_NS4_17integral_constantINS4_4UMMA5MajorELSQ_0EEESR_NSO_INSP_7ScaleInELSS_0EEEST_EEEEEENS4_6LayoutINS5_IJSC_SC_SC_EEENS5_IJNSA_ILi0EEESY_SY_EEEEENS5_IJNS4_10UnderscoreES11_S11_EEEEENS4_28SM100_TMA_2SM_LOAD_MULTICASTENS4_14ComposedLayoutINS4_7SwizzleILi2ELi4ELi3EEENS4_18smem_ptr_flag_bitsILi8EEENSW_INS5_IJNSA_ILi8EEESG_EEENS5_IJSG_SC_EEEEEEEvNS4_8identityENS4_18SM100_TMA_2SM_LOADES1E_vS1F_EENS_8epilogue10collective18CollectiveEpilogueINS1I_23Sm100TmaWarpSpecializedILi4ELi2ELi64ELb0ELb0EEEJNS5_IJNSA_ILi128EEESF_SG_EEENS5_IJNSW_IS1N_SC_EENSW_ISG_SC_EEEEESI_SJ_SI_SJ_NS1I_6fusion15FusionCallbacksIS1M_NS1S_17LinearCombinationISI_fSI_fLNS_15FloatRoundStyleE2EEES1O_S1R_JEEENS4_5SM1004TMEM4LOAD26SM100_TMEM_LOAD_32dp32b64xENS4_13SM90_TMA_LOADES1E_NS4_39AutoVectorizingCopyWithAssumedAlignmentILi128EEENS4_14SM90_TMA_STOREES1E_S24_S24_EEEvvEEEEvNT_6ParamsE --------------------------
	.section	.nv.constant0._ZN7cutlass13device_kernelINS_4gemm6kernel13GemmUniversalIN4cute5tupleIJiiiiEEENS1_10collective13CollectiveMmaINS1_35MainloopSm100TmaUmmaWarpSpecializedILi11ELi2ELi2ENS5_IJNS4_1CILi2EEESB_NSA_ILi1EEEEEEEENS5_IJNSA_ILi256EEESF_NSA_ILi64EEEEEENS_12float_e4m3_tENS5_IJlSC_lEEESI_SJ_NS4_8TiledMMAINS4_8MMA_AtomIJNS4_10MMA_TraitsINS4_25SM100_MMA_F8F6F4_2x1SM_SSEJSI_SI_fSF_SF_NS4_17integral_constantINS4_4UMMA5MajorELSQ_0EEESR_NSO_INSP_7ScaleInELSS_0EEEST_EEEEEENS4_6LayoutINS5_IJSC_SC_SC_EEENS5_IJNSA_ILi0EEESY_SY_EEEEENS5_IJNS4_10UnderscoreES11_S11_EEEEENS4_28SM100_TMA_2SM_LOAD_MULTICASTENS4_14ComposedLayoutINS4_7SwizzleILi2ELi4ELi3EEENS4_18smem_ptr_flag_bitsILi8EEENSW_INS5_IJNSA_ILi8EEESG_EEENS5_IJSG_SC_EEEEEEEvNS4_8identityENS4_18SM100_TMA_2SM_LOADES1E_vS1F_EENS_8epilogue10collective18CollectiveEpilogueINS1I_23Sm100TmaWarpSpecializedILi4ELi2ELi64ELb0ELb0EEEJNS5_IJNSA_ILi128EEESF_SG_EEENS5_IJNSW_IS1N_SC_EENSW_ISG_SC_EEEEESI_SJ_SI_SJ_NS1I_6fusion15FusionCallbacksIS1M_NS1S_17LinearCombinationISI_fSI_fLNS_15FloatRoundStyleE2EEES1O_S1R_JEEENS4_5SM1004TMEM4LOAD26SM100_TMEM_LOAD_32dp32b64xENS4_13SM90_TMA_LOADES1E_NS4_39AutoVectorizingCopyWithAssumedAlignmentILi128EEENS4_14SM90_TMA_STOREES1E_S24_S24_EEEvvEEEEvNT_6ParamsE,"a",@progbits
	.sectionflags	@""
	.align	4
.nv.constant0._ZN7cutlass13device_kernelINS_4gemm6kernel13GemmUniversalIN4cute5tupleIJiiiiEEENS1_10collective13CollectiveMmaINS1_35MainloopSm100TmaUmmaWarpSpecializedILi11ELi2ELi2ENS5_IJNS4_1CILi2EEESB_NSA_ILi1EEEEEEEENS5_IJNSA_ILi256EEESF_NSA_ILi64EEEEEENS_12float_e4m3_tENS5_IJlSC_lEEESI_SJ_NS4_8TiledMMAINS4_8MMA_AtomIJNS4_10MMA_TraitsINS4_25SM100_MMA_F8F6F4_2x1SM_SSEJSI_SI_fSF_SF_NS4_17integral_constantINS4_4UMMA5MajorELSQ_0EEESR_NSO_INSP_7ScaleInELSS_0EEEST_EEEEEENS4_6LayoutINS5_IJSC_SC_SC_EEENS5_IJNSA_ILi0EEESY_SY_EEEEENS5_IJNS4_10UnderscoreES11_S11_EEEEENS4_28SM100_TMA_2SM_LOAD_MULTICASTENS4_14ComposedLayoutINS4_7SwizzleILi2ELi4ELi3EEENS4_18smem_ptr_flag_bitsILi8EEENSW_INS5_IJNSA_ILi8EEESG_EEENS5_IJSG_SC_EEEEEEEvNS4_8identityENS4_18SM100_TMA_2SM_LOADES1E_vS1F_EENS_8epilogue10collective18CollectiveEpilogueINS1I_23Sm100TmaWarpSpecializedILi4ELi2ELi64ELb0ELb0EEEJNS5_IJNSA_ILi128EEESF_SG_EEENS5_IJNSW_IS1N_SC_EENSW_ISG_SC_EEEEESI_SJ_SI_SJ_NS1I_6fusion15FusionCallbacksIS1M_NS1S_17LinearCombinationISI_fSI_fLNS_15FloatRoundStyleE2EEES1O_S1R_JEEENS4_5SM1004TMEM4LOAD26SM100_TMEM_LOAD_32dp32b64xENS4_13SM90_TMA_LOADES1E_NS4_39AutoVectorizingCopyWithAssumedAlignmentILi128EEENS4_14SM90_TMA_STOREES1E_S24_S24_EEEvvEEEEvNT_6ParamsE:
	.zero		2944


//--------------------- SYMBOLS --------------------------

	.type		.nv.reservedSmem.offset0,@object
	.size		.nv.reservedSmem.offset0,0x4
	.type		.nv.reservedSmem.cap,@object
	.size		.nv.reservedSmem.cap,0x4
	.type		__assertfail,@function
